//
// Generated by NVIDIA NVVM Compiler
//
// Compiler Build ID: CL-36424714
// Cuda compilation tools, release 13.0, V13.0.88
// Based on NVVM 20.0.0
//

.version 9.0
.target sm_100
.address_size 64

	// .globl	_Z13cudaMatrixAddPfS_S_

.visible .entry _Z13cudaMatrixAddPfS_S_(
	.param .u64 .ptr .align 1 _Z13cudaMatrixAddPfS_S__param_0,
	.param .u64 .ptr .align 1 _Z13cudaMatrixAddPfS_S__param_1,
	.param .u64 .ptr .align 1 _Z13cudaMatrixAddPfS_S__param_2
)
{
	.reg .b32 	%r<2>;
	.reg .b32 	%f<4>;
	.reg .b64 	%rd<11>;

	ld.param.u64 	%rd1, [_Z13cudaMatrixAddPfS_S__param_0];
	ld.param.u64 	%rd2, [_Z13cudaMatrixAddPfS_S__param_1];
	ld.param.u64 	%rd3, [_Z13cudaMatrixAddPfS_S__param_2];
	cvta.to.global.u64 	%rd4, %rd3;
	cvta.to.global.u64 	%rd5, %rd2;
	cvta.to.global.u64 	%rd6, %rd1;
	mov.u32 	%r1, %ctaid.x;
	mul.wide.u32 	%rd7, %r1, 4;
	add.s64 	%rd8, %rd6, %rd7;
	ld.global.f32 	%f1, [%rd8];
	add.s64 	%rd9, %rd5, %rd7;
	ld.global.f32 	%f2, [%rd9];
	add.f32 	%f3, %f1, %f2;
	add.s64 	%rd10, %rd4, %rd7;
	st.global.f32 	[%rd10], %f3;
	ret;

}
	// .globl	_Z14cudaMatrixMultPfS_S_i
.visible .entry _Z14cudaMatrixMultPfS_S_i(
	.param .u64 .ptr .align 1 _Z14cudaMatrixMultPfS_S_i_param_0,
	.param .u64 .ptr .align 1 _Z14cudaMatrixMultPfS_S_i_param_1,
	.param .u64 .ptr .align 1 _Z14cudaMatrixMultPfS_S_i_param_2,
	.param .u32 _Z14cudaMatrixMultPfS_S_i_param_3
)
{
	.reg .pred 	%p<10>;
	.reg .b32 	%r<40>;
	.reg .b32 	%f<67>;
	.reg .b64 	%rd<67>;

	ld.param.u64 	%rd14, [_Z14cudaMatrixMultPfS_S_i_param_0];
	ld.param.u64 	%rd15, [_Z14cudaMatrixMultPfS_S_i_param_1];
	ld.param.u32 	%r18, [_Z14cudaMatrixMultPfS_S_i_param_3];
	cvta.to.global.u64 	%rd1, %rd15;
	cvta.to.global.u64 	%rd2, %rd14;
	mov.u32 	%r19, %ctaid.y;
	mov.u32 	%r20, %ntid.y;
	mov.u32 	%r21, %tid.y;
	mad.lo.s32 	%r1, %r19, %r20, %r21;
	mov.u32 	%r22, %ctaid.x;
	mov.u32 	%r23, %ntid.x;
	mov.u32 	%r24, %tid.x;
	mad.lo.s32 	%r2, %r22, %r23, %r24;
	max.s32 	%r25, %r1, %r2;
	setp.ge.s32 	%p1, %r25, %r18;
	@%p1 bra 	$L__BB1_13;
	mul.lo.s32 	%r3, %r18, %r1;
	and.b32  	%r4, %r18, 7;
	setp.lt.u32 	%p2, %r18, 8;
	mov.f32 	%f66, 0f00000000;
	mov.b32 	%r38, 0;
	@%p2 bra 	$L__BB1_4;
	and.b32  	%r38, %r18, 2147483640;
	neg.s32 	%r36, %r38;
	mul.wide.s32 	%rd16, %r18, 4;
	add.s64 	%rd3, %rd1, %rd16;
	shl.b32 	%r7, %r18, 3;
	mul.wide.s32 	%rd17, %r18, 8;
	add.s64 	%rd4, %rd1, %rd17;
	mul.wide.s32 	%rd18, %r18, 12;
	add.s64 	%rd5, %rd1, %rd18;
	mul.wide.s32 	%rd19, %r18, 16;
	add.s64 	%rd6, %rd1, %rd19;
	mul.wide.s32 	%rd20, %r18, 20;
	add.s64 	%rd7, %rd1, %rd20;
	mul.wide.s32 	%rd21, %r18, 24;
	add.s64 	%rd8, %rd1, %rd21;
	mul.wide.s32 	%rd22, %r18, 28;
	add.s64 	%rd9, %rd1, %rd22;
	mul.wide.u32 	%rd23, %r3, 4;
	add.s64 	%rd24, %rd23, %rd2;
	add.s64 	%rd66, %rd24, 16;
	mov.f32 	%f66, 0f00000000;
	mov.u32 	%r35, %r2;
$L__BB1_3:
	.pragma "nounroll";
	mul.wide.s32 	%rd25, %r35, 4;
	add.s64 	%rd26, %rd3, %rd25;
	add.s64 	%rd27, %rd4, %rd25;
	add.s64 	%rd28, %rd5, %rd25;
	add.s64 	%rd29, %rd6, %rd25;
	add.s64 	%rd30, %rd7, %rd25;
	add.s64 	%rd31, %rd8, %rd25;
	add.s64 	%rd32, %rd9, %rd25;
	add.s64 	%rd33, %rd1, %rd25;
	ld.global.f32 	%f16, [%rd66+-16];
	ld.global.f32 	%f17, [%rd33];
	fma.rn.f32 	%f18, %f16, %f17, %f66;
	ld.global.f32 	%f19, [%rd66+-12];
	ld.global.f32 	%f20, [%rd26];
	fma.rn.f32 	%f21, %f19, %f20, %f18;
	ld.global.f32 	%f22, [%rd66+-8];
	ld.global.f32 	%f23, [%rd27];
	fma.rn.f32 	%f24, %f22, %f23, %f21;
	ld.global.f32 	%f25, [%rd66+-4];
	ld.global.f32 	%f26, [%rd28];
	fma.rn.f32 	%f27, %f25, %f26, %f24;
	ld.global.f32 	%f28, [%rd66];
	ld.global.f32 	%f29, [%rd29];
	fma.rn.f32 	%f30, %f28, %f29, %f27;
	ld.global.f32 	%f31, [%rd66+4];
	ld.global.f32 	%f32, [%rd30];
	fma.rn.f32 	%f33, %f31, %f32, %f30;
	ld.global.f32 	%f34, [%rd66+8];
	ld.global.f32 	%f35, [%rd31];
	fma.rn.f32 	%f36, %f34, %f35, %f33;
	ld.global.f32 	%f37, [%rd66+12];
	ld.global.f32 	%f38, [%rd32];
	fma.rn.f32 	%f66, %f37, %f38, %f36;
	add.s32 	%r36, %r36, 8;
	add.s32 	%r35, %r35, %r7;
	add.s64 	%rd66, %rd66, 32;
	setp.ne.s32 	%p3, %r36, 0;
	@%p3 bra 	$L__BB1_3;
$L__BB1_4:
	setp.eq.s32 	%p4, %r4, 0;
	@%p4 bra 	$L__BB1_12;
	and.b32  	%r13, %r18, 3;
	setp.lt.u32 	%p5, %r4, 4;
	@%p5 bra 	$L__BB1_7;
	add.s32 	%r27, %r38, %r3;
	mul.wide.u32 	%rd34, %r27, 4;
	add.s64 	%rd35, %rd2, %rd34;
	ld.global.f32 	%f40, [%rd35];
	mad.lo.s32 	%r28, %r38, %r18, %r2;
	mul.wide.s32 	%rd36, %r28, 4;
	add.s64 	%rd37, %rd1, %rd36;
	ld.global.f32 	%f41, [%rd37];
	fma.rn.f32 	%f42, %f40, %f41, %f66;
	cvt.u64.u32 	%rd38, %r3;
	cvt.u64.u32 	%rd39, %r38;
	add.s64 	%rd40, %rd39, %rd38;
	shl.b64 	%rd41, %rd40, 2;
	add.s64 	%rd42, %rd2, %rd41;
	ld.global.f32 	%f43, [%rd42+4];
	mul.wide.s32 	%rd43, %r18, 4;
	add.s64 	%rd44, %rd37, %rd43;
	ld.global.f32 	%f44, [%rd44];
	fma.rn.f32 	%f45, %f43, %f44, %f42;
	ld.global.f32 	%f46, [%rd42+8];
	add.s64 	%rd45, %rd44, %rd43;
	ld.global.f32 	%f47, [%rd45];
	fma.rn.f32 	%f48, %f46, %f47, %f45;
	ld.global.f32 	%f49, [%rd42+12];
	add.s64 	%rd46, %rd45, %rd43;
	ld.global.f32 	%f50, [%rd46];
	fma.rn.f32 	%f66, %f49, %f50, %f48;
	add.s32 	%r38, %r38, 4;
$L__BB1_7:
	setp.eq.s32 	%p6, %r13, 0;
	@%p6 bra 	$L__BB1_12;
	setp.eq.s32 	%p7, %r13, 1;
	@%p7 bra 	$L__BB1_10;
	add.s32 	%r29, %r38, %r3;
	mul.wide.u32 	%rd47, %r29, 4;
	add.s64 	%rd48, %rd2, %rd47;
	ld.global.f32 	%f52, [%rd48];
	mad.lo.s32 	%r30, %r38, %r18, %r2;
	mul.wide.s32 	%rd49, %r30, 4;
	add.s64 	%rd50, %rd1, %rd49;
	ld.global.f32 	%f53, [%rd50];
	fma.rn.f32 	%f54, %f52, %f53, %f66;
	cvt.u64.u32 	%rd51, %r3;
	cvt.u64.u32 	%rd52, %r38;
	add.s64 	%rd53, %rd52, %rd51;
	shl.b64 	%rd54, %rd53, 2;
	add.s64 	%rd55, %rd2, %rd54;
	ld.global.f32 	%f55, [%rd55+4];
	mul.wide.s32 	%rd56, %r18, 4;
	add.s64 	%rd57, %rd50, %rd56;
	ld.global.f32 	%f56, [%rd57];
	fma.rn.f32 	%f66, %f55, %f56, %f54;
	add.s32 	%r38, %r38, 2;
$L__BB1_10:
	and.b32  	%r31, %r18, 1;
	setp.eq.b32 	%p8, %r31, 1;
	not.pred 	%p9, %p8;
	@%p9 bra 	$L__BB1_12;
	add.s32 	%r32, %r38, %r3;
	mul.wide.u32 	%rd58, %r32, 4;
	add.s64 	%rd59, %rd2, %rd58;
	ld.global.f32 	%f57, [%rd59];
	mad.lo.s32 	%r33, %r38, %r18, %r2;
	mul.wide.s32 	%rd60, %r33, 4;
	add.s64 	%rd61, %rd1, %rd60;
	ld.global.f32 	%f58, [%rd61];
	fma.rn.f32 	%f66, %f57, %f58, %f66;
$L__BB1_12:
	ld.param.u64 	%rd65, [_Z14cudaMatrixMultPfS_S_i_param_2];
	add.s32 	%r34, %r3, %r2;
	cvta.to.global.u64 	%rd62, %rd65;
	mul.wide.s32 	%rd63, %r34, 4;
	add.s64 	%rd64, %rd62, %rd63;
	st.global.f32 	[%rd64], %f66;
$L__BB1_13:
	ret;

}
	// .globl	_Z16cudaMatrixConv2DPfS_S_iiii
.visible .entry _Z16cudaMatrixConv2DPfS_S_iiii(
	.param .u64 .ptr .align 1 _Z16cudaMatrixConv2DPfS_S_iiii_param_0,
	.param .u64 .ptr .align 1 _Z16cudaMatrixConv2DPfS_S_iiii_param_1,
	.param .u64 .ptr .align 1 _Z16cudaMatrixConv2DPfS_S_iiii_param_2,
	.param .u32 _Z16cudaMatrixConv2DPfS_S_iiii_param_3,
	.param .u32 _Z16cudaMatrixConv2DPfS_S_iiii_param_4,
	.param .u32 _Z16cudaMatrixConv2DPfS_S_iiii_param_5,
	.param .u32 _Z16cudaMatrixConv2DPfS_S_iiii_param_6
)
{
	.reg .pred 	%p<18>;
	.reg .b32 	%r<76>;
	.reg .b32 	%f<121>;
	.reg .b64 	%rd<45>;

	ld.param.u64 	%rd9, [_Z16cudaMatrixConv2DPfS_S_iiii_param_0];
	ld.param.u64 	%rd10, [_Z16cudaMatrixConv2DPfS_S_iiii_param_1];
	ld.param.u32 	%r28, [_Z16cudaMatrixConv2DPfS_S_iiii_param_3];
	ld.param.u32 	%r29, [_Z16cudaMatrixConv2DPfS_S_iiii_param_4];
	ld.param.u32 	%r30, [_Z16cudaMatrixConv2DPfS_S_iiii_param_5];
	ld.param.u32 	%r31, [_Z16cudaMatrixConv2DPfS_S_iiii_param_6];
	cvta.to.global.u64 	%rd1, %rd10;
	cvta.to.global.u64 	%rd2, %rd9;
	mov.u32 	%r32, %ctaid.y;
	mov.u32 	%r33, %ntid.y;
	mov.u32 	%r34, %tid.y;
	mad.lo.s32 	%r1, %r32, %r33, %r34;
	mov.u32 	%r35, %ctaid.x;
	mov.u32 	%r36, %ntid.x;
	mul.lo.s32 	%r2, %r35, %r36;
	mov.u32 	%r3, %tid.x;
	add.s32 	%r4, %r2, %r3;
	shr.u32 	%r37, %r30, 31;
	add.s32 	%r38, %r30, %r37;
	shr.s32 	%r39, %r38, 1;
	setp.gt.s32 	%p1, %r39, %r1;
	@%p1 bra 	$L__BB2_21;
	neg.s32 	%r5, %r39;
	sub.s32 	%r43, %r28, %r39;
	setp.ge.s32 	%p2, %r1, %r43;
	shr.u32 	%r44, %r31, 31;
	add.s32 	%r45, %r31, %r44;
	shr.s32 	%r46, %r45, 1;
	setp.gt.s32 	%p3, %r46, %r4;
	or.pred  	%p4, %p2, %p3;
	@%p4 bra 	$L__BB2_21;
	neg.s32 	%r6, %r46;
	sub.s32 	%r50, %r29, %r46;
	setp.ge.s32 	%p5, %r4, %r50;
	mov.f32 	%f119, 0f00000000;
	@%p5 bra 	$L__BB2_21;
	setp.lt.s32 	%p6, %r30, 1;
	@%p6 bra 	$L__BB2_20;
	setp.lt.s32 	%p7, %r31, 1;
	@%p7 bra 	$L__BB2_20;
	and.b32  	%r7, %r31, 15;
	and.b32  	%r8, %r31, 7;
	and.b32  	%r9, %r31, 2147483632;
	and.b32  	%r10, %r31, 3;
	neg.s32 	%r11, %r9;
	add.s32 	%r52, %r3, %r6;
	add.s32 	%r12, %r52, %r2;
	mov.f32 	%f119, 0f00000000;
	mov.b32 	%r70, 0;
$L__BB2_6:
	setp.lt.u32 	%p8, %r31, 16;
	add.s32 	%r54, %r5, %r1;
	add.s32 	%r55, %r54, %r70;
	mul.lo.s32 	%r14, %r55, %r28;
	add.s32 	%r56, %r6, %r4;
	add.s32 	%r15, %r56, %r14;
	mul.lo.s32 	%r16, %r70, %r31;
	mov.b32 	%r74, 0;
	@%p8 bra 	$L__BB2_9;
	add.s32 	%r71, %r12, %r14;
	mul.wide.u32 	%rd11, %r16, 4;
	add.s64 	%rd12, %rd1, %rd11;
	add.s64 	%rd44, %rd12, 32;
	mov.u32 	%r72, %r11;
$L__BB2_8:
	.pragma "nounroll";
	mul.wide.s32 	%rd13, %r71, 4;
	add.s64 	%rd14, %rd2, %rd13;
	ld.global.f32 	%f21, [%rd14];
	ld.global.f32 	%f22, [%rd44+-32];
	fma.rn.f32 	%f23, %f21, %f22, %f119;
	ld.global.f32 	%f24, [%rd14+4];
	ld.global.f32 	%f25, [%rd44+-28];
	fma.rn.f32 	%f26, %f24, %f25, %f23;
	ld.global.f32 	%f27, [%rd14+8];
	ld.global.f32 	%f28, [%rd44+-24];
	fma.rn.f32 	%f29, %f27, %f28, %f26;
	ld.global.f32 	%f30, [%rd14+12];
	ld.global.f32 	%f31, [%rd44+-20];
	fma.rn.f32 	%f32, %f30, %f31, %f29;
	ld.global.f32 	%f33, [%rd14+16];
	ld.global.f32 	%f34, [%rd44+-16];
	fma.rn.f32 	%f35, %f33, %f34, %f32;
	ld.global.f32 	%f36, [%rd14+20];
	ld.global.f32 	%f37, [%rd44+-12];
	fma.rn.f32 	%f38, %f36, %f37, %f35;
	ld.global.f32 	%f39, [%rd14+24];
	ld.global.f32 	%f40, [%rd44+-8];
	fma.rn.f32 	%f41, %f39, %f40, %f38;
	ld.global.f32 	%f42, [%rd14+28];
	ld.global.f32 	%f43, [%rd44+-4];
	fma.rn.f32 	%f44, %f42, %f43, %f41;
	ld.global.f32 	%f45, [%rd14+32];
	ld.global.f32 	%f46, [%rd44];
	fma.rn.f32 	%f47, %f45, %f46, %f44;
	ld.global.f32 	%f48, [%rd14+36];
	ld.global.f32 	%f49, [%rd44+4];
	fma.rn.f32 	%f50, %f48, %f49, %f47;
	ld.global.f32 	%f51, [%rd14+40];
	ld.global.f32 	%f52, [%rd44+8];
	fma.rn.f32 	%f53, %f51, %f52, %f50;
	ld.global.f32 	%f54, [%rd14+44];
	ld.global.f32 	%f55, [%rd44+12];
	fma.rn.f32 	%f56, %f54, %f55, %f53;
	ld.global.f32 	%f57, [%rd14+48];
	ld.global.f32 	%f58, [%rd44+16];
	fma.rn.f32 	%f59, %f57, %f58, %f56;
	ld.global.f32 	%f60, [%rd14+52];
	ld.global.f32 	%f61, [%rd44+20];
	fma.rn.f32 	%f62, %f60, %f61, %f59;
	ld.global.f32 	%f63, [%rd14+56];
	ld.global.f32 	%f64, [%rd44+24];
	fma.rn.f32 	%f65, %f63, %f64, %f62;
	ld.global.f32 	%f66, [%rd14+60];
	ld.global.f32 	%f67, [%rd44+28];
	fma.rn.f32 	%f119, %f66, %f67, %f65;
	add.s32 	%r72, %r72, 16;
	add.s32 	%r71, %r71, 16;
	add.s64 	%rd44, %rd44, 64;
	setp.ne.s32 	%p9, %r72, 0;
	mov.u32 	%r74, %r9;
	@%p9 bra 	$L__BB2_8;
$L__BB2_9:
	setp.eq.s32 	%p10, %r7, 0;
	@%p10 bra 	$L__BB2_19;
	add.s32 	%r57, %r7, -1;
	setp.lt.u32 	%p11, %r57, 7;
	@%p11 bra 	$L__BB2_12;
	add.s32 	%r58, %r15, %r74;
	mul.wide.s32 	%rd15, %r58, 4;
	add.s64 	%rd16, %rd2, %rd15;
	ld.global.f32 	%f69, [%rd16];
	add.s32 	%r59, %r74, %r16;
	mul.wide.u32 	%rd17, %r59, 4;
	add.s64 	%rd18, %rd1, %rd17;
	ld.global.f32 	%f70, [%rd18];
	fma.rn.f32 	%f71, %f69, %f70, %f119;
	ld.global.f32 	%f72, [%rd16+4];
	cvt.u64.u32 	%rd19, %r16;
	cvt.u64.u32 	%rd20, %r74;
	add.s64 	%rd21, %rd20, %rd19;
	shl.b64 	%rd22, %rd21, 2;
	add.s64 	%rd23, %rd1, %rd22;
	ld.global.f32 	%f73, [%rd23+4];
	fma.rn.f32 	%f74, %f72, %f73, %f71;
	ld.global.f32 	%f75, [%rd16+8];
	ld.global.f32 	%f76, [%rd23+8];
	fma.rn.f32 	%f77, %f75, %f76, %f74;
	ld.global.f32 	%f78, [%rd16+12];
	ld.global.f32 	%f79, [%rd23+12];
	fma.rn.f32 	%f80, %f78, %f79, %f77;
	ld.global.f32 	%f81, [%rd16+16];
	ld.global.f32 	%f82, [%rd23+16];
	fma.rn.f32 	%f83, %f81, %f82, %f80;
	ld.global.f32 	%f84, [%rd16+20];
	ld.global.f32 	%f85, [%rd23+20];
	fma.rn.f32 	%f86, %f84, %f85, %f83;
	ld.global.f32 	%f87, [%rd16+24];
	ld.global.f32 	%f88, [%rd23+24];
	fma.rn.f32 	%f89, %f87, %f88, %f86;
	ld.global.f32 	%f90, [%rd16+28];
	ld.global.f32 	%f91, [%rd23+28];
	fma.rn.f32 	%f119, %f90, %f91, %f89;
	add.s32 	%r74, %r74, 8;
$L__BB2_12:
	setp.eq.s32 	%p12, %r8, 0;
	@%p12 bra 	$L__BB2_19;
	add.s32 	%r60, %r8, -1;
	setp.lt.u32 	%p13, %r60, 3;
	@%p13 bra 	$L__BB2_15;
	add.s32 	%r61, %r15, %r74;
	mul.wide.s32 	%rd24, %r61, 4;
	add.s64 	%rd25, %rd2, %rd24;
	ld.global.f32 	%f93, [%rd25];
	add.s32 	%r62, %r74, %r16;
	mul.wide.u32 	%rd26, %r62, 4;
	add.s64 	%rd27, %rd1, %rd26;
	ld.global.f32 	%f94, [%rd27];
	fma.rn.f32 	%f95, %f93, %f94, %f119;
	ld.global.f32 	%f96, [%rd25+4];
	cvt.u64.u32 	%rd28, %r16;
	cvt.u64.u32 	%rd29, %r74;
	add.s64 	%rd30, %rd29, %rd28;
	shl.b64 	%rd31, %rd30, 2;
	add.s64 	%rd32, %rd1, %rd31;
	ld.global.f32 	%f97, [%rd32+4];
	fma.rn.f32 	%f98, %f96, %f97, %f95;
	ld.global.f32 	%f99, [%rd25+8];
	ld.global.f32 	%f100, [%rd32+8];
	fma.rn.f32 	%f101, %f99, %f100, %f98;
	ld.global.f32 	%f102, [%rd25+12];
	ld.global.f32 	%f103, [%rd32+12];
	fma.rn.f32 	%f119, %f102, %f103, %f101;
	add.s32 	%r74, %r74, 4;
$L__BB2_15:
	setp.eq.s32 	%p14, %r10, 0;
	@%p14 bra 	$L__BB2_19;
	setp.eq.s32 	%p15, %r10, 1;
	add.s32 	%r63, %r15, %r74;
	mul.wide.s32 	%rd33, %r63, 4;
	add.s64 	%rd6, %rd2, %rd33;
	ld.global.f32 	%f104, [%rd6];
	add.s32 	%r64, %r74, %r16;
	mul.wide.u32 	%rd34, %r64, 4;
	add.s64 	%rd35, %rd1, %rd34;
	ld.global.f32 	%f105, [%rd35];
	fma.rn.f32 	%f119, %f104, %f105, %f119;
	@%p15 bra 	$L__BB2_19;
	setp.eq.s32 	%p16, %r10, 2;
	ld.global.f32 	%f106, [%rd6+4];
	cvt.u64.u32 	%rd36, %r16;
	cvt.u64.u32 	%rd37, %r74;
	add.s64 	%rd38, %rd37, %rd36;
	shl.b64 	%rd39, %rd38, 2;
	add.s64 	%rd7, %rd1, %rd39;
	ld.global.f32 	%f107, [%rd7+4];
	fma.rn.f32 	%f119, %f106, %f107, %f119;
	@%p16 bra 	$L__BB2_19;
	ld.global.f32 	%f108, [%rd6+8];
	ld.global.f32 	%f109, [%rd7+8];
	fma.rn.f32 	%f119, %f108, %f109, %f119;
$L__BB2_19:
	add.s32 	%r70, %r70, 1;
	setp.ne.s32 	%p17, %r70, %r30;
	@%p17 bra 	$L__BB2_6;
$L__BB2_20:
	ld.param.u64 	%rd43, [_Z16cudaMatrixConv2DPfS_S_iiii_param_2];
	add.s32 	%r65, %r5, %r1;
	sub.s32 	%r66, %r28, %r30;
	mad.lo.s32 	%r67, %r65, %r66, %r65;
	add.s32 	%r68, %r6, %r4;
	add.s32 	%r69, %r68, %r67;
	cvta.to.global.u64 	%rd40, %rd43;
	mul.wide.s32 	%rd41, %r69, 4;
	add.s64 	%rd42, %rd40, %rd41;
	st.global.f32 	[%rd42], %f119;
$L__BB2_21:
	ret;

}
	// .globl	_Z16cudaMatrixConv3DPfS_S_iiiii
.visible .entry _Z16cudaMatrixConv3DPfS_S_iiiii(
	.param .u64 .ptr .align 1 _Z16cudaMatrixConv3DPfS_S_iiiii_param_0,
	.param .u64 .ptr .align 1 _Z16cudaMatrixConv3DPfS_S_iiiii_param_1,
	.param .u64 .ptr .align 1 _Z16cudaMatrixConv3DPfS_S_iiiii_param_2,
	.param .u32 _Z16cudaMatrixConv3DPfS_S_iiiii_param_3,
	.param .u32 _Z16cudaMatrixConv3DPfS_S_iiiii_param_4,
	.param .u32 _Z16cudaMatrixConv3DPfS_S_iiiii_param_5,
	.param .u32 _Z16cudaMatrixConv3DPfS_S_iiiii_param_6,
	.param .u32 _Z16cudaMatrixConv3DPfS_S_iiiii_param_7
)
{
	.reg .pred 	%p<12>;
	.reg .b32 	%r<55>;
	.reg .b32 	%f<119>;
	.reg .b64 	%rd<26>;

	ld.param.u64 	%rd6, [_Z16cudaMatrixConv3DPfS_S_iiiii_param_0];
	ld.param.u64 	%rd7, [_Z16cudaMatrixConv3DPfS_S_iiiii_param_1];
	ld.param.u32 	%r29, [_Z16cudaMatrixConv3DPfS_S_iiiii_param_3];
	ld.param.u32 	%r26, [_Z16cudaMatrixConv3DPfS_S_iiiii_param_4];
	ld.param.u32 	%r27, [_Z16cudaMatrixConv3DPfS_S_iiiii_param_5];
	ld.param.u32 	%r28, [_Z16cudaMatrixConv3DPfS_S_iiiii_param_6];
	cvta.to.global.u64 	%rd1, %rd7;
	cvta.to.global.u64 	%rd2, %rd6;
	mov.u32 	%r1, %tid.x;
	mov.u32 	%r2, %tid.y;
	sub.s32 	%r30, %r29, %r27;
	add.s32 	%r3, %r30, 1;
	mov.u32 	%r4, %ctaid.x;
	mov.f32 	%f117, 0f00000000;
	min.s32 	%r31, %r27, %r28;
	setp.lt.s32 	%p1, %r31, 1;
	@%p1 bra 	$L__BB3_16;
	and.b32  	%r5, %r28, 15;
	and.b32  	%r6, %r28, 7;
	and.b32  	%r7, %r28, 2147483632;
	and.b32  	%r8, %r28, 3;
	neg.s32 	%r9, %r7;
	mul.lo.s32 	%r10, %r27, %r4;
	mov.f32 	%f117, 0f00000000;
	mov.b32 	%r48, 0;
$L__BB3_2:
	setp.lt.u32 	%p2, %r28, 16;
	add.s32 	%r34, %r48, %r1;
	mad.lo.s32 	%r12, %r34, %r26, %r2;
	add.s32 	%r35, %r48, %r10;
	mul.lo.s32 	%r13, %r35, %r28;
	mov.b32 	%r53, 0;
	@%p2 bra 	$L__BB3_5;
	mov.u32 	%r49, %r13;
	mov.u32 	%r50, %r12;
	mov.u32 	%r51, %r9;
$L__BB3_4:
	.pragma "nounroll";
	mul.wide.s32 	%rd8, %r50, 4;
	add.s64 	%rd9, %rd2, %rd8;
	mul.wide.s32 	%rd10, %r49, 4;
	add.s64 	%rd11, %rd1, %rd10;
	ld.global.f32 	%f20, [%rd9];
	ld.global.f32 	%f21, [%rd11];
	fma.rn.f32 	%f22, %f20, %f21, %f117;
	ld.global.f32 	%f23, [%rd9+4];
	ld.global.f32 	%f24, [%rd11+4];
	fma.rn.f32 	%f25, %f23, %f24, %f22;
	ld.global.f32 	%f26, [%rd9+8];
	ld.global.f32 	%f27, [%rd11+8];
	fma.rn.f32 	%f28, %f26, %f27, %f25;
	ld.global.f32 	%f29, [%rd9+12];
	ld.global.f32 	%f30, [%rd11+12];
	fma.rn.f32 	%f31, %f29, %f30, %f28;
	ld.global.f32 	%f32, [%rd9+16];
	ld.global.f32 	%f33, [%rd11+16];
	fma.rn.f32 	%f34, %f32, %f33, %f31;
	ld.global.f32 	%f35, [%rd9+20];
	ld.global.f32 	%f36, [%rd11+20];
	fma.rn.f32 	%f37, %f35, %f36, %f34;
	ld.global.f32 	%f38, [%rd9+24];
	ld.global.f32 	%f39, [%rd11+24];
	fma.rn.f32 	%f40, %f38, %f39, %f37;
	ld.global.f32 	%f41, [%rd9+28];
	ld.global.f32 	%f42, [%rd11+28];
	fma.rn.f32 	%f43, %f41, %f42, %f40;
	ld.global.f32 	%f44, [%rd9+32];
	ld.global.f32 	%f45, [%rd11+32];
	fma.rn.f32 	%f46, %f44, %f45, %f43;
	ld.global.f32 	%f47, [%rd9+36];
	ld.global.f32 	%f48, [%rd11+36];
	fma.rn.f32 	%f49, %f47, %f48, %f46;
	ld.global.f32 	%f50, [%rd9+40];
	ld.global.f32 	%f51, [%rd11+40];
	fma.rn.f32 	%f52, %f50, %f51, %f49;
	ld.global.f32 	%f53, [%rd9+44];
	ld.global.f32 	%f54, [%rd11+44];
	fma.rn.f32 	%f55, %f53, %f54, %f52;
	ld.global.f32 	%f56, [%rd9+48];
	ld.global.f32 	%f57, [%rd11+48];
	fma.rn.f32 	%f58, %f56, %f57, %f55;
	ld.global.f32 	%f59, [%rd9+52];
	ld.global.f32 	%f60, [%rd11+52];
	fma.rn.f32 	%f61, %f59, %f60, %f58;
	ld.global.f32 	%f62, [%rd9+56];
	ld.global.f32 	%f63, [%rd11+56];
	fma.rn.f32 	%f64, %f62, %f63, %f61;
	ld.global.f32 	%f65, [%rd9+60];
	ld.global.f32 	%f66, [%rd11+60];
	fma.rn.f32 	%f117, %f65, %f66, %f64;
	add.s32 	%r51, %r51, 16;
	add.s32 	%r50, %r50, 16;
	add.s32 	%r49, %r49, 16;
	setp.ne.s32 	%p3, %r51, 0;
	mov.u32 	%r53, %r7;
	@%p3 bra 	$L__BB3_4;
$L__BB3_5:
	setp.eq.s32 	%p4, %r5, 0;
	@%p4 bra 	$L__BB3_15;
	add.s32 	%r36, %r5, -1;
	setp.lt.u32 	%p5, %r36, 7;
	@%p5 bra 	$L__BB3_8;
	add.s32 	%r37, %r12, %r53;
	mul.wide.s32 	%rd12, %r37, 4;
	add.s64 	%rd13, %rd2, %rd12;
	ld.global.f32 	%f68, [%rd13];
	add.s32 	%r38, %r53, %r13;
	mul.wide.s32 	%rd14, %r38, 4;
	add.s64 	%rd15, %rd1, %rd14;
	ld.global.f32 	%f69, [%rd15];
	fma.rn.f32 	%f70, %f68, %f69, %f117;
	ld.global.f32 	%f71, [%rd13+4];
	ld.global.f32 	%f72, [%rd15+4];
	fma.rn.f32 	%f73, %f71, %f72, %f70;
	ld.global.f32 	%f74, [%rd13+8];
	ld.global.f32 	%f75, [%rd15+8];
	fma.rn.f32 	%f76, %f74, %f75, %f73;
	ld.global.f32 	%f77, [%rd13+12];
	ld.global.f32 	%f78, [%rd15+12];
	fma.rn.f32 	%f79, %f77, %f78, %f76;
	ld.global.f32 	%f80, [%rd13+16];
	ld.global.f32 	%f81, [%rd15+16];
	fma.rn.f32 	%f82, %f80, %f81, %f79;
	ld.global.f32 	%f83, [%rd13+20];
	ld.global.f32 	%f84, [%rd15+20];
	fma.rn.f32 	%f85, %f83, %f84, %f82;
	ld.global.f32 	%f86, [%rd13+24];
	ld.global.f32 	%f87, [%rd15+24];
	fma.rn.f32 	%f88, %f86, %f87, %f85;
	ld.global.f32 	%f89, [%rd13+28];
	ld.global.f32 	%f90, [%rd15+28];
	fma.rn.f32 	%f117, %f89, %f90, %f88;
	add.s32 	%r53, %r53, 8;
$L__BB3_8:
	setp.eq.s32 	%p6, %r6, 0;
	@%p6 bra 	$L__BB3_15;
	add.s32 	%r39, %r6, -1;
	setp.lt.u32 	%p7, %r39, 3;
	@%p7 bra 	$L__BB3_11;
	add.s32 	%r40, %r12, %r53;
	mul.wide.s32 	%rd16, %r40, 4;
	add.s64 	%rd17, %rd2, %rd16;
	ld.global.f32 	%f92, [%rd17];
	add.s32 	%r41, %r53, %r13;
	mul.wide.s32 	%rd18, %r41, 4;
	add.s64 	%rd19, %rd1, %rd18;
	ld.global.f32 	%f93, [%rd19];
	fma.rn.f32 	%f94, %f92, %f93, %f117;
	ld.global.f32 	%f95, [%rd17+4];
	ld.global.f32 	%f96, [%rd19+4];
	fma.rn.f32 	%f97, %f95, %f96, %f94;
	ld.global.f32 	%f98, [%rd17+8];
	ld.global.f32 	%f99, [%rd19+8];
	fma.rn.f32 	%f100, %f98, %f99, %f97;
	ld.global.f32 	%f101, [%rd17+12];
	ld.global.f32 	%f102, [%rd19+12];
	fma.rn.f32 	%f117, %f101, %f102, %f100;
	add.s32 	%r53, %r53, 4;
$L__BB3_11:
	setp.eq.s32 	%p8, %r8, 0;
	@%p8 bra 	$L__BB3_15;
	setp.eq.s32 	%p9, %r8, 1;
	add.s32 	%r42, %r12, %r53;
	mul.wide.s32 	%rd20, %r42, 4;
	add.s64 	%rd3, %rd2, %rd20;
	ld.global.f32 	%f103, [%rd3];
	add.s32 	%r43, %r53, %r13;
	mul.wide.s32 	%rd21, %r43, 4;
	add.s64 	%rd4, %rd1, %rd21;
	ld.global.f32 	%f104, [%rd4];
	fma.rn.f32 	%f117, %f103, %f104, %f117;
	@%p9 bra 	$L__BB3_15;
	setp.eq.s32 	%p10, %r8, 2;
	ld.global.f32 	%f105, [%rd3+4];
	ld.global.f32 	%f106, [%rd4+4];
	fma.rn.f32 	%f117, %f105, %f106, %f117;
	@%p10 bra 	$L__BB3_15;
	ld.global.f32 	%f107, [%rd3+8];
	ld.global.f32 	%f108, [%rd4+8];
	fma.rn.f32 	%f117, %f107, %f108, %f117;
$L__BB3_15:
	add.s32 	%r48, %r48, 1;
	setp.ne.s32 	%p11, %r48, %r27;
	@%p11 bra 	$L__BB3_2;
$L__BB3_16:
	ld.param.u64 	%rd25, [_Z16cudaMatrixConv3DPfS_S_iiiii_param_2];
	sub.s32 	%r44, %r26, %r28;
	cvta.to.global.u64 	%rd22, %rd25;
	mad.lo.s32 	%r45, %r3, %r4, %r1;
	mad.lo.s32 	%r46, %r45, %r44, %r45;
	add.s32 	%r47, %r46, %r2;
	mul.wide.s32 	%rd23, %r47, 4;
	add.s64 	%rd24, %rd22, %rd23;
	st.global.f32 	[%rd24], %f117;
	ret;

}
	// .globl	_Z23cudaMatrixSubSampling3DPfS_iii
.visible .entry _Z23cudaMatrixSubSampling3DPfS_iii(
	.param .u64 .ptr .align 1 _Z23cudaMatrixSubSampling3DPfS_iii_param_0,
	.param .u64 .ptr .align 1 _Z23cudaMatrixSubSampling3DPfS_iii_param_1,
	.param .u32 _Z23cudaMatrixSubSampling3DPfS_iii_param_2,
	.param .u32 _Z23cudaMatrixSubSampling3DPfS_iii_param_3,
	.param .u32 _Z23cudaMatrixSubSampling3DPfS_iii_param_4
)
{
	.reg .pred 	%p<14>;
	.reg .b32 	%r<57>;
	.reg .b32 	%f<64>;
	.reg .b64 	%rd<39>;
	.reg .b64 	%fd<85>;

	ld.param.u64 	%rd3, [_Z23cudaMatrixSubSampling3DPfS_iii_param_0];
	ld.param.u64 	%rd4, [_Z23cudaMatrixSubSampling3DPfS_iii_param_1];
	ld.param.u32 	%r25, [_Z23cudaMatrixSubSampling3DPfS_iii_param_2];
	ld.param.u32 	%r26, [_Z23cudaMatrixSubSampling3DPfS_iii_param_3];
	ld.param.u32 	%r27, [_Z23cudaMatrixSubSampling3DPfS_iii_param_4];
	cvta.to.global.u64 	%rd1, %rd4;
	cvta.to.global.u64 	%rd2, %rd3;
	mov.u32 	%r28, %ctaid.y;
	mov.u32 	%r29, %ntid.y;
	mov.u32 	%r30, %tid.y;
	mad.lo.s32 	%r1, %r28, %r29, %r30;
	mov.u32 	%r31, %ctaid.x;
	mov.u32 	%r32, %ntid.x;
	mul.lo.s32 	%r2, %r31, %r32;
	mov.u32 	%r3, %tid.x;
	add.s32 	%r4, %r2, %r3;
	shr.u32 	%r33, %r25, 31;
	add.s32 	%r34, %r25, %r33;
	shr.s32 	%r5, %r34, 1;
	setp.ge.s32 	%p1, %r1, %r5;
	setp.lt.s32 	%p2, %r4, 0;
	shr.u32 	%r35, %r26, 31;
	add.s32 	%r36, %r26, %r35;
	shr.s32 	%r6, %r36, 1;
	setp.ge.s32 	%p3, %r4, %r6;
	or.pred  	%p4, %p1, %p3;
	or.pred  	%p5, %p4, %p2;
	setp.lt.s32 	%p6, %r27, 1;
	or.pred  	%p7, %p5, %p6;
	@%p7 bra 	$L__BB4_9;
	mul.lo.s32 	%r7, %r26, %r25;
	mul.lo.s32 	%r38, %r25, %r1;
	shl.b32 	%r39, %r38, 1;
	shl.b32 	%r40, %r4, 1;
	add.s32 	%r8, %r39, %r40;
	mul.lo.s32 	%r9, %r6, %r5;
	shr.u32 	%r41, %r38, 31;
	add.s32 	%r42, %r38, %r41;
	shr.s32 	%r10, %r42, 1;
	add.s32 	%r11, %r10, %r4;
	and.b32  	%r12, %r27, 3;
	setp.lt.u32 	%p8, %r27, 4;
	mov.b32 	%r56, 0;
	@%p8 bra 	$L__BB4_4;
	and.b32  	%r43, %r27, 2147483644;
	neg.s32 	%r54, %r43;
	add.s32 	%r44, %r3, %r10;
	add.s32 	%r52, %r44, %r2;
	mul.wide.s32 	%rd9, %r25, 4;
	mul.wide.s32 	%rd11, %r7, 4;
	mul.wide.s32 	%rd13, %r9, 4;
	mov.u32 	%r53, %r8;
$L__BB4_3:
	.pragma "nounroll";
	and.b32  	%r56, %r27, 2147483644;
	mul.wide.s32 	%rd5, %r53, 4;
	add.s64 	%rd6, %rd2, %rd5;
	ld.global.f32 	%f1, [%rd6];
	cvt.f64.f32 	%fd1, %f1;
	mul.wide.s32 	%rd7, %r52, 4;
	add.s64 	%rd8, %rd1, %rd7;
	ld.global.f32 	%f2, [%rd8];
	cvt.f64.f32 	%fd2, %f2;
	fma.rn.f64 	%fd3, %fd1, 0d3FD0000000000000, %fd2;
	cvt.rn.f32.f64 	%f3, %fd3;
	st.global.f32 	[%rd8], %f3;
	ld.global.f32 	%f4, [%rd6+4];
	cvt.f64.f32 	%fd4, %f4;
	cvt.f64.f32 	%fd5, %f3;
	fma.rn.f64 	%fd6, %fd4, 0d3FD0000000000000, %fd5;
	cvt.rn.f32.f64 	%f5, %fd6;
	st.global.f32 	[%rd8], %f5;
	add.s64 	%rd10, %rd6, %rd9;
	ld.global.f32 	%f6, [%rd10];
	cvt.f64.f32 	%fd7, %f6;
	cvt.f64.f32 	%fd8, %f5;
	fma.rn.f64 	%fd9, %fd7, 0d3FD0000000000000, %fd8;
	cvt.rn.f32.f64 	%f7, %fd9;
	st.global.f32 	[%rd8], %f7;
	ld.global.f32 	%f8, [%rd10+4];
	cvt.f64.f32 	%fd10, %f8;
	cvt.f64.f32 	%fd11, %f7;
	fma.rn.f64 	%fd12, %fd10, 0d3FD0000000000000, %fd11;
	cvt.rn.f32.f64 	%f9, %fd12;
	st.global.f32 	[%rd8], %f9;
	add.s64 	%rd12, %rd6, %rd11;
	ld.global.f32 	%f10, [%rd12];
	cvt.f64.f32 	%fd13, %f10;
	add.s64 	%rd14, %rd8, %rd13;
	ld.global.f32 	%f11, [%rd14];
	cvt.f64.f32 	%fd14, %f11;
	fma.rn.f64 	%fd15, %fd13, 0d3FD0000000000000, %fd14;
	cvt.rn.f32.f64 	%f12, %fd15;
	st.global.f32 	[%rd14], %f12;
	ld.global.f32 	%f13, [%rd12+4];
	cvt.f64.f32 	%fd16, %f13;
	cvt.f64.f32 	%fd17, %f12;
	fma.rn.f64 	%fd18, %fd16, 0d3FD0000000000000, %fd17;
	cvt.rn.f32.f64 	%f14, %fd18;
	st.global.f32 	[%rd14], %f14;
	add.s64 	%rd15, %rd12, %rd9;
	ld.global.f32 	%f15, [%rd15];
	cvt.f64.f32 	%fd19, %f15;
	cvt.f64.f32 	%fd20, %f14;
	fma.rn.f64 	%fd21, %fd19, 0d3FD0000000000000, %fd20;
	cvt.rn.f32.f64 	%f16, %fd21;
	st.global.f32 	[%rd14], %f16;
	ld.global.f32 	%f17, [%rd15+4];
	cvt.f64.f32 	%fd22, %f17;
	cvt.f64.f32 	%fd23, %f16;
	fma.rn.f64 	%fd24, %fd22, 0d3FD0000000000000, %fd23;
	cvt.rn.f32.f64 	%f18, %fd24;
	st.global.f32 	[%rd14], %f18;
	add.s64 	%rd16, %rd12, %rd11;
	ld.global.f32 	%f19, [%rd16];
	cvt.f64.f32 	%fd25, %f19;
	add.s64 	%rd17, %rd14, %rd13;
	ld.global.f32 	%f20, [%rd17];
	cvt.f64.f32 	%fd26, %f20;
	fma.rn.f64 	%fd27, %fd25, 0d3FD0000000000000, %fd26;
	cvt.rn.f32.f64 	%f21, %fd27;
	st.global.f32 	[%rd17], %f21;
	ld.global.f32 	%f22, [%rd16+4];
	cvt.f64.f32 	%fd28, %f22;
	cvt.f64.f32 	%fd29, %f21;
	fma.rn.f64 	%fd30, %fd28, 0d3FD0000000000000, %fd29;
	cvt.rn.f32.f64 	%f23, %fd30;
	st.global.f32 	[%rd17], %f23;
	add.s64 	%rd18, %rd16, %rd9;
	ld.global.f32 	%f24, [%rd18];
	cvt.f64.f32 	%fd31, %f24;
	cvt.f64.f32 	%fd32, %f23;
	fma.rn.f64 	%fd33, %fd31, 0d3FD0000000000000, %fd32;
	cvt.rn.f32.f64 	%f25, %fd33;
	st.global.f32 	[%rd17], %f25;
	ld.global.f32 	%f26, [%rd18+4];
	cvt.f64.f32 	%fd34, %f26;
	cvt.f64.f32 	%fd35, %f25;
	fma.rn.f64 	%fd36, %fd34, 0d3FD0000000000000, %fd35;
	cvt.rn.f32.f64 	%f27, %fd36;
	st.global.f32 	[%rd17], %f27;
	add.s64 	%rd19, %rd16, %rd11;
	ld.global.f32 	%f28, [%rd19];
	cvt.f64.f32 	%fd37, %f28;
	add.s64 	%rd20, %rd17, %rd13;
	ld.global.f32 	%f29, [%rd20];
	cvt.f64.f32 	%fd38, %f29;
	fma.rn.f64 	%fd39, %fd37, 0d3FD0000000000000, %fd38;
	cvt.rn.f32.f64 	%f30, %fd39;
	st.global.f32 	[%rd20], %f30;
	ld.global.f32 	%f31, [%rd19+4];
	cvt.f64.f32 	%fd40, %f31;
	cvt.f64.f32 	%fd41, %f30;
	fma.rn.f64 	%fd42, %fd40, 0d3FD0000000000000, %fd41;
	cvt.rn.f32.f64 	%f32, %fd42;
	st.global.f32 	[%rd20], %f32;
	add.s64 	%rd21, %rd19, %rd9;
	ld.global.f32 	%f33, [%rd21];
	cvt.f64.f32 	%fd43, %f33;
	cvt.f64.f32 	%fd44, %f32;
	fma.rn.f64 	%fd45, %fd43, 0d3FD0000000000000, %fd44;
	cvt.rn.f32.f64 	%f34, %fd45;
	st.global.f32 	[%rd20], %f34;
	ld.global.f32 	%f35, [%rd21+4];
	cvt.f64.f32 	%fd46, %f35;
	cvt.f64.f32 	%fd47, %f34;
	fma.rn.f64 	%fd48, %fd46, 0d3FD0000000000000, %fd47;
	cvt.rn.f32.f64 	%f36, %fd48;
	st.global.f32 	[%rd20], %f36;
	add.s32 	%r54, %r54, 4;
	shl.b32 	%r45, %r7, 2;
	add.s32 	%r53, %r53, %r45;
	shl.b32 	%r46, %r9, 2;
	add.s32 	%r52, %r52, %r46;
	setp.ne.s32 	%p9, %r54, 0;
	@%p9 bra 	$L__BB4_3;
$L__BB4_4:
	setp.eq.s32 	%p10, %r12, 0;
	@%p10 bra 	$L__BB4_9;
	setp.eq.s32 	%p11, %r12, 1;
	@%p11 bra 	$L__BB4_7;
	mad.lo.s32 	%r47, %r7, %r56, %r8;
	mul.wide.s32 	%rd22, %r47, 4;
	add.s64 	%rd23, %rd2, %rd22;
	ld.global.f32 	%f37, [%rd23];
	cvt.f64.f32 	%fd49, %f37;
	mad.lo.s32 	%r48, %r9, %r56, %r11;
	mul.wide.s32 	%rd24, %r48, 4;
	add.s64 	%rd25, %rd1, %rd24;
	ld.global.f32 	%f38, [%rd25];
	cvt.f64.f32 	%fd50, %f38;
	fma.rn.f64 	%fd51, %fd49, 0d3FD0000000000000, %fd50;
	cvt.rn.f32.f64 	%f39, %fd51;
	st.global.f32 	[%rd25], %f39;
	ld.global.f32 	%f40, [%rd23+4];
	cvt.f64.f32 	%fd52, %f40;
	cvt.f64.f32 	%fd53, %f39;
	fma.rn.f64 	%fd54, %fd52, 0d3FD0000000000000, %fd53;
	cvt.rn.f32.f64 	%f41, %fd54;
	st.global.f32 	[%rd25], %f41;
	mul.wide.s32 	%rd26, %r25, 4;
	add.s64 	%rd27, %rd23, %rd26;
	ld.global.f32 	%f42, [%rd27];
	cvt.f64.f32 	%fd55, %f42;
	cvt.f64.f32 	%fd56, %f41;
	fma.rn.f64 	%fd57, %fd55, 0d3FD0000000000000, %fd56;
	cvt.rn.f32.f64 	%f43, %fd57;
	st.global.f32 	[%rd25], %f43;
	ld.global.f32 	%f44, [%rd27+4];
	cvt.f64.f32 	%fd58, %f44;
	cvt.f64.f32 	%fd59, %f43;
	fma.rn.f64 	%fd60, %fd58, 0d3FD0000000000000, %fd59;
	cvt.rn.f32.f64 	%f45, %fd60;
	st.global.f32 	[%rd25], %f45;
	mul.wide.s32 	%rd28, %r7, 4;
	add.s64 	%rd29, %rd23, %rd28;
	ld.global.f32 	%f46, [%rd29];
	cvt.f64.f32 	%fd61, %f46;
	mul.wide.s32 	%rd30, %r9, 4;
	add.s64 	%rd31, %rd25, %rd30;
	ld.global.f32 	%f47, [%rd31];
	cvt.f64.f32 	%fd62, %f47;
	fma.rn.f64 	%fd63, %fd61, 0d3FD0000000000000, %fd62;
	cvt.rn.f32.f64 	%f48, %fd63;
	st.global.f32 	[%rd31], %f48;
	ld.global.f32 	%f49, [%rd29+4];
	cvt.f64.f32 	%fd64, %f49;
	cvt.f64.f32 	%fd65, %f48;
	fma.rn.f64 	%fd66, %fd64, 0d3FD0000000000000, %fd65;
	cvt.rn.f32.f64 	%f50, %fd66;
	st.global.f32 	[%rd31], %f50;
	add.s64 	%rd32, %rd29, %rd26;
	ld.global.f32 	%f51, [%rd32];
	cvt.f64.f32 	%fd67, %f51;
	cvt.f64.f32 	%fd68, %f50;
	fma.rn.f64 	%fd69, %fd67, 0d3FD0000000000000, %fd68;
	cvt.rn.f32.f64 	%f52, %fd69;
	st.global.f32 	[%rd31], %f52;
	ld.global.f32 	%f53, [%rd32+4];
	cvt.f64.f32 	%fd70, %f53;
	cvt.f64.f32 	%fd71, %f52;
	fma.rn.f64 	%fd72, %fd70, 0d3FD0000000000000, %fd71;
	cvt.rn.f32.f64 	%f54, %fd72;
	st.global.f32 	[%rd31], %f54;
	add.s32 	%r56, %r56, 2;
$L__BB4_7:
	and.b32  	%r49, %r27, 1;
	setp.eq.b32 	%p12, %r49, 1;
	not.pred 	%p13, %p12;
	@%p13 bra 	$L__BB4_9;
	mad.lo.s32 	%r50, %r7, %r56, %r8;
	mul.wide.s32 	%rd33, %r50, 4;
	add.s64 	%rd34, %rd2, %rd33;
	ld.global.f32 	%f55, [%rd34];
	cvt.f64.f32 	%fd73, %f55;
	mad.lo.s32 	%r51, %r9, %r56, %r11;
	mul.wide.s32 	%rd35, %r51, 4;
	add.s64 	%rd36, %rd1, %rd35;
	ld.global.f32 	%f56, [%rd36];
	cvt.f64.f32 	%fd74, %f56;
	fma.rn.f64 	%fd75, %fd73, 0d3FD0000000000000, %fd74;
	cvt.rn.f32.f64 	%f57, %fd75;
	st.global.f32 	[%rd36], %f57;
	ld.global.f32 	%f58, [%rd34+4];
	cvt.f64.f32 	%fd76, %f58;
	cvt.f64.f32 	%fd77, %f57;
	fma.rn.f64 	%fd78, %fd76, 0d3FD0000000000000, %fd77;
	cvt.rn.f32.f64 	%f59, %fd78;
	st.global.f32 	[%rd36], %f59;
	mul.wide.s32 	%rd37, %r25, 4;
	add.s64 	%rd38, %rd34, %rd37;
	ld.global.f32 	%f60, [%rd38];
	cvt.f64.f32 	%fd79, %f60;
	cvt.f64.f32 	%fd80, %f59;
	fma.rn.f64 	%fd81, %fd79, 0d3FD0000000000000, %fd80;
	cvt.rn.f32.f64 	%f61, %fd81;
	st.global.f32 	[%rd36], %f61;
	ld.global.f32 	%f62, [%rd38+4];
	cvt.f64.f32 	%fd82, %f62;
	cvt.f64.f32 	%fd83, %f61;
	fma.rn.f64 	%fd84, %fd82, 0d3FD0000000000000, %fd83;
	cvt.rn.f32.f64 	%f63, %fd84;
	st.global.f32 	[%rd36], %f63;
$L__BB4_9:
	ret;

}


// ===== COMPILED SASS (sm_100) =====

	.target	sm_100

	.elftype	@"ET_EXEC"


//--------------------- .note.nv.tkinfo           --------------------------
	.section	.note.nv.tkinfo,"",@"SHT_NOTE"
	.sectionflags	@"SHF_NOTE_NV_TKINFO"
	.tkinfo
        /*0018*/ 	.word	0x00000002
        /*0030*/ 	.string	""
        /*0030*/ 	.string	"ptxas"
        /*0030*/ 	.string	"Cuda compilation tools, release 13.0, V13.0.88"
        /*0030*/ 	.string	"Build cuda_13.0.r13.0/compiler.36424714_0"
        /*0030*/ 	.string	"-arch sm_100 -m 64 "



//--------------------- .note.nv.cuinfo           --------------------------
	.section	.note.nv.cuinfo,"",@"SHT_NOTE"
	.sectionflags	@"SHF_NOTE_NV_CUINFO"
        /*0018*/ 	.short	0x0002
        /*001a*/ 	.short	0x0064
        /*001c*/ 	.short	0x0082
	.zero		2


//--------------------- .nv.info                  --------------------------
	.section	.nv.info,"",@"SHT_CUDA_INFO"
	.align	4


	//----- nvinfo : EIATTR_REGCOUNT
	.align		4
        /*0000*/ 	.byte	0x04, 0x2f
        /*0002*/ 	.short	(.L_1 - .L_0)
	.align		4
.L_0:
        /*0004*/ 	.word	index@(_Z13cudaMatrixAddPfS_S_)
        /*0008*/ 	.word	0x0000000c


	//----- nvinfo : EIATTR_FRAME_SIZE
	.align		4
.L_1:
        /*000c*/ 	.byte	0x04, 0x11
        /*000e*/ 	.short	(.L_3 - .L_2)
	.align		4
.L_2:
        /*0010*/ 	.word	index@(_Z13cudaMatrixAddPfS_S_)
        /*0014*/ 	.word	0x00000000


	//----- nvinfo : EIATTR_REGCOUNT
	.align		4
.L_3:
        /*0018*/ 	.byte	0x04, 0x2f
        /*001a*/ 	.short	(.L_5 - .L_4)
	.align		4
.L_4:
        /*001c*/ 	.word	index@(_Z14cudaMatrixMultPfS_S_i)
        /*0020*/ 	.word	0x0000001e


	//----- nvinfo : EIATTR_FRAME_SIZE
	.align		4
.L_5:
        /*0024*/ 	.byte	0x04, 0x11
        /*0026*/ 	.short	(.L_7 - .L_6)
	.align		4
.L_6:
        /*0028*/ 	.word	index@(_Z14cudaMatrixMultPfS_S_i)
        /*002c*/ 	.word	0x00000000


	//----- nvinfo : EIATTR_REGCOUNT
	.align		4
.L_7:
        /*0030*/ 	.byte	0x04, 0x2f
        /*0032*/ 	.short	(.L_9 - .L_8)
	.align		4
.L_8:
        /*0034*/ 	.word	index@(_Z16cudaMatrixConv2DPfS_S_iiii)
        /*0038*/ 	.word	0x00000020


	//----- nvinfo : EIATTR_FRAME_SIZE
	.align		4
.L_9:
        /*003c*/ 	.byte	0x04, 0x11
        /*003e*/ 	.short	(.L_11 - .L_10)
	.align		4
.L_10:
        /*0040*/ 	.word	index@(_Z16cudaMatrixConv2DPfS_S_iiii)
        /*0044*/ 	.word	0x00000000


	//----- nvinfo : EIATTR_REGCOUNT
	.align		4
.L_11:
        /*0048*/ 	.byte	0x04, 0x2f
        /*004a*/ 	.short	(.L_13 - .L_12)
	.align		4
.L_12:
        /*004c*/ 	.word	index@(_Z16cudaMatrixConv3DPfS_S_iiiii)
        /*0050*/ 	.word	0x00000020


	//----- nvinfo : EIATTR_FRAME_SIZE
	.align		4
.L_13:
        /*0054*/ 	.byte	0x04, 0x11
        /*0056*/ 	.short	(.L_15 - .L_14)
	.align		4
.L_14:
        /*0058*/ 	.word	index@(_Z16cudaMatrixConv3DPfS_S_iiiii)
        /*005c*/ 	.word	0x00000000


	//----- nvinfo : EIATTR_REGCOUNT
	.align		4
.L_15:
        /*0060*/ 	.byte	0x04, 0x2f
        /*0062*/ 	.short	(.L_17 - .L_16)
	.align		4
.L_16:
        /*0064*/ 	.word	index@(_Z23cudaMatrixSubSampling3DPfS_iii)
        /*0068*/ 	.word	0x00000020


	//----- nvinfo : EIATTR_FRAME_SIZE
	.align		4
.L_17:
        /*006c*/ 	.byte	0x04, 0x11
        /*006e*/ 	.short	(.L_19 - .L_18)
	.align		4
.L_18:
        /*0070*/ 	.word	index@(_Z23cudaMatrixSubSampling3DPfS_iii)
        /*0074*/ 	.word	0x00000000


	//----- nvinfo : EIATTR_MIN_STACK_SIZE
	.align		4
.L_19:
        /*0078*/ 	.byte	0x04, 0x12
        /*007a*/ 	.short	(.L_21 - .L_20)
	.align		4
.L_20:
        /*007c*/ 	.word	index@(_Z23cudaMatrixSubSampling3DPfS_iii)
        /*0080*/ 	.word	0x00000000


	//----- nvinfo : EIATTR_MIN_STACK_SIZE
	.align		4
.L_21:
        /*0084*/ 	.byte	0x04, 0x12
        /*0086*/ 	.short	(.L_23 - .L_22)
	.align		4
.L_22:
        /*0088*/ 	.word	index@(_Z16cudaMatrixConv3DPfS_S_iiiii)
        /*008c*/ 	.word	0x00000000


	//----- nvinfo : EIATTR_MIN_STACK_SIZE
	.align		4
.L_23:
        /*0090*/ 	.byte	0x04, 0x12
        /*0092*/ 	.short	(.L_25 - .L_24)
	.align		4
.L_24:
        /*0094*/ 	.word	index@(_Z16cudaMatrixConv2DPfS_S_iiii)
        /*0098*/ 	.word	0x00000000


	//----- nvinfo : EIATTR_MIN_STACK_SIZE
	.align		4
.L_25:
        /*009c*/ 	.byte	0x04, 0x12
        /*009e*/ 	.short	(.L_27 - .L_26)
	.align		4
.L_26:
        /*00a0*/ 	.word	index@(_Z14cudaMatrixMultPfS_S_i)
        /*00a4*/ 	.word	0x00000000


	//----- nvinfo : EIATTR_MIN_STACK_SIZE
	.align		4
.L_27:
        /*00a8*/ 	.byte	0x04, 0x12
        /*00aa*/ 	.short	(.L_29 - .L_28)
	.align		4
.L_28:
        /*00ac*/ 	.word	index@(_Z13cudaMatrixAddPfS_S_)
        /*00b0*/ 	.word	0x00000000
.L_29:


//--------------------- .nv.compat                --------------------------
	.section	.nv.compat,"",@"SHT_CUDA_COMPAT_INFO"
	.align	4
        /*0000*/ 	.byte	0x02, 0x09, 0x00, 0x00, 0x02, 0x02, 0x01, 0x00, 0x02, 0x05, 0x05, 0x00, 0x03, 0x07, 0x01, 0x01
        /*0010*/ 	.byte	0x02, 0x03, 0x00, 0x00, 0x02, 0x06, 0x01, 0x00, 0x04, 0x0b, 0x08, 0x00, 0x01, 0x00, 0x00, 0x00
        /*0020*/ 	.byte	0x00, 0x00, 0x00, 0x00


//--------------------- .nv.info._Z23cudaMatrixSubSampling3DPfS_iii --------------------------
	.section	.nv.info._Z23cudaMatrixSubSampling3DPfS_iii,"",@"SHT_CUDA_INFO"
	.sectionflags	@""
	.align	4


	//----- nvinfo : EIATTR_CUDA_API_VERSION
	.align		4
        /*0000*/ 	.byte	0x04, 0x37
        /*0002*/ 	.short	(.L_31 - .L_30)
.L_30:
        /*0004*/ 	.word	0x00000082


	//----- nvinfo : EIATTR_KPARAM_INFO
	.align		4
.L_31:
        /*0008*/ 	.byte	0x04, 0x17
        /*000a*/ 	.short	(.L_33 - .L_32)
.L_32:
        /*000c*/ 	.word	0x00000000
        /*0010*/ 	.short	0x0004
        /*0012*/ 	.short	0x0018
        /*0014*/ 	.byte	0x00, 0xf0, 0x11, 0x00


	//----- nvinfo : EIATTR_KPARAM_INFO
	.align		4
.L_33:
        /*0018*/ 	.byte	0x04, 0x17
        /*001a*/ 	.short	(.L_35 - .L_34)
.L_34:
        /*001c*/ 	.word	0x00000000
        /*0020*/ 	.short	0x0003
        /*0022*/ 	.short	0x0014
        /*0024*/ 	.byte	0x00, 0xf0, 0x11, 0x00


	//----- nvinfo : EIATTR_KPARAM_INFO
	.align		4
.L_35:
        /*0028*/ 	.byte	0x04, 0x17
        /*002a*/ 	.short	(.L_37 - .L_36)
.L_36:
        /*002c*/ 	.word	0x00000000
        /*0030*/ 	.short	0x0002
        /*0032*/ 	.short	0x0010
        /*0034*/ 	.byte	0x00, 0xf0, 0x11, 0x00


	//----- nvinfo : EIATTR_KPARAM_INFO
	.align		4
.L_37:
        /*0038*/ 	.byte	0x04, 0x17
        /*003a*/ 	.short	(.L_39 - .L_38)
.L_38:
        /*003c*/ 	.word	0x00000000
        /*0040*/ 	.short	0x0001
        /*0042*/ 	.short	0x0008
        /*0044*/ 	.byte	0x00, 0xf5, 0x21, 0x00


	//----- nvinfo : EIATTR_KPARAM_INFO
	.align		4
.L_39:
        /*0048*/ 	.byte	0x04, 0x17
        /*004a*/ 	.short	(.L_41 - .L_40)
.L_40:
        /*004c*/ 	.word	0x00000000
        /*0050*/ 	.short	0x0000
        /*0052*/ 	.short	0x0000
        /*0054*/ 	.byte	0x00, 0xf5, 0x21, 0x00


	//----- nvinfo : EIATTR_SPARSE_MMA_MASK
	.align		4
.L_41:
        /*0058*/ 	.byte	0x03, 0x50
        /*005a*/ 	.short	0x0000


	//----- nvinfo : EIATTR_MAXREG_COUNT
	.align		4
        /*005c*/ 	.byte	0x03, 0x1b
        /*005e*/ 	.short	0x00ff


	//----- nvinfo : EIATTR_MERCURY_ISA_VERSION
	.align		4
        /*0060*/ 	.byte	0x03, 0x5f
        /*0062*/ 	.short	0x0101


	//----- nvinfo : EIATTR_VRC_CTA_INIT_COUNT
	.align		4
        /*0064*/ 	.byte	0x02, 0x4a
	.zero		1
	.zero		1


	//----- nvinfo : EIATTR_EXIT_INSTR_OFFSETS
	.align		4
        /*0068*/ 	.byte	0x04, 0x1c
        /*006a*/ 	.short	(.L_43 - .L_42)


	//   ....[0]....
.L_42:
        /*006c*/ 	.word	0x00000140


	//   ....[1]....
        /*0070*/ 	.word	0x000009e0


	//   ....[2]....
        /*0074*/ 	.word	0x00000e00


	//   ....[3]....
        /*0078*/ 	.word	0x00001010


	//----- nvinfo : EIATTR_CBANK_PARAM_SIZE
	.align		4
.L_43:
        /*007c*/ 	.byte	0x03, 0x19
        /*007e*/ 	.short	0x001c


	//----- nvinfo : EIATTR_PARAM_CBANK
	.align		4
        /*0080*/ 	.byte	0x04, 0x0a
        /*0082*/ 	.short	(.L_45 - .L_44)
	.align		4
.L_44:
        /*0084*/ 	.word	index@(.nv.constant0._Z23cudaMatrixSubSampling3DPfS_iii)
        /*0088*/ 	.short	0x0380
        /*008a*/ 	.short	0x001c


	//----- nvinfo : EIATTR_SW_WAR
	.align		4
.L_45:
        /*008c*/ 	.byte	0x04, 0x36
        /*008e*/ 	.short	(.L_47 - .L_46)
.L_46:
        /*0090*/ 	.word	0x00000008
.L_47:


//--------------------- .nv.info._Z16cudaMatrixConv3DPfS_S_iiiii --------------------------
	.section	.nv.info._Z16cudaMatrixConv3DPfS_S_iiiii,"",@"SHT_CUDA_INFO"
	.sectionflags	@""
	.align	4


	//----- nvinfo : EIATTR_CUDA_API_VERSION
	.align		4
        /*0000*/ 	.byte	0x04, 0x37
        /*0002*/ 	.short	(.L_49 - .L_48)
.L_48:
        /*0004*/ 	.word	0x00000082


	//----- nvinfo : EIATTR_KPARAM_INFO
	.align		4
.L_49:
        /*0008*/ 	.byte	0x04, 0x17
        /*000a*/ 	.short	(.L_51 - .L_50)
.L_50:
        /*000c*/ 	.word	0x00000000
        /*0010*/ 	.short	0x0007
        /*0012*/ 	.short	0x0028
        /*0014*/ 	.byte	0x00, 0xf0, 0x11, 0x00


	//----- nvinfo : EIATTR_KPARAM_INFO
	.align		4
.L_51:
        /*0018*/ 	.byte	0x04, 0x17
        /*001a*/ 	.short	(.L_53 - .L_52)
.L_52:
        /*001c*/ 	.word	0x00000000
        /*0020*/ 	.short	0x0006
        /*0022*/ 	.short	0x0024
        /*0024*/ 	.byte	0x00, 0xf0, 0x11, 0x00


	//----- nvinfo : EIATTR_KPARAM_INFO
	.align		4
.L_53:
        /*0028*/ 	.byte	0x04, 0x17
        /*002a*/ 	.short	(.L_55 - .L_54)
.L_54:
        /*002c*/ 	.word	0x00000000
        /*0030*/ 	.short	0x0005
        /*0032*/ 	.short	0x0020
        /*0034*/ 	.byte	0x00, 0xf0, 0x11, 0x00


	//----- nvinfo : EIATTR_KPARAM_INFO
	.align		4
.L_55:
        /*0038*/ 	.byte	0x04, 0x17
        /*003a*/ 	.short	(.L_57 - .L_56)
.L_56:
        /*003c*/ 	.word	0x00000000
        /*0040*/ 	.short	0x0004
        /*0042*/ 	.short	0x001c
        /*0044*/ 	.byte	0x00, 0xf0, 0x11, 0x00


	//----- nvinfo : EIATTR_KPARAM_INFO
	.align		4
.L_57:
        /*0048*/ 	.byte	0x04, 0x17
        /*004a*/ 	.short	(.L_59 - .L_58)
.L_58:
        /*004c*/ 	.word	0x00000000
        /*0050*/ 	.short	0x0003
        /*0052*/ 	.short	0x0018
        /*0054*/ 	.byte	0x00, 0xf0, 0x11, 0x00


	//----- nvinfo : EIATTR_KPARAM_INFO
	.align		4
.L_59:
        /*0058*/ 	.byte	0x04, 0x17
        /*005a*/ 	.short	(.L_61 - .L_60)
.L_60:
        /*005c*/ 	.word	0x00000000
        /*0060*/ 	.short	0x0002
        /*0062*/ 	.short	0x0010
        /*0064*/ 	.byte	0x00, 0xf5, 0x21, 0x00


	//----- nvinfo : EIATTR_KPARAM_INFO
	.align		4
.L_61:
        /*0068*/ 	.byte	0x04, 0x17
        /*006a*/ 	.short	(.L_63 - .L_62)
.L_62:
        /*006c*/ 	.word	0x00000000
        /*0070*/ 	.short	0x0001
        /*0072*/ 	.short	0x0008
        /*0074*/ 	.byte	0x00, 0xf5, 0x21, 0x00


	//----- nvinfo : EIATTR_KPARAM_INFO
	.align		4
.L_63:
        /*0078*/ 	.byte	0x04, 0x17
        /*007a*/ 	.short	(.L_65 - .L_64)
.L_64:
        /*007c*/ 	.word	0x00000000
        /*0080*/ 	.short	0x0000
        /*0082*/ 	.short	0x0000
        /*0084*/ 	.byte	0x00, 0xf5, 0x21, 0x00


	//----- nvinfo : EIATTR_SPARSE_MMA_MASK
	.align		4
.L_65:
        /*0088*/ 	.byte	0x03, 0x50
        /*008a*/ 	.short	0x0000


	//----- nvinfo : EIATTR_MAXREG_COUNT
	.align		4
        /*008c*/ 	.byte	0x03, 0x1b
        /*008e*/ 	.short	0x00ff


	//----- nvinfo : EIATTR_MERCURY_ISA_VERSION
	.align		4
        /*0090*/ 	.byte	0x03, 0x5f
        /*0092*/ 	.short	0x0101


	//----- nvinfo : EIATTR_VRC_CTA_INIT_COUNT
	.align		4
        /*0094*/ 	.byte	0x02, 0x4a
	.zero		1
	.zero		1


	//----- nvinfo : EIATTR_EXIT_INSTR_OFFSETS
	.align		4
        /*0098*/ 	.byte	0x04, 0x1c
        /*009a*/ 	.short	(.L_67 - .L_66)


	//   ....[0]....
.L_66:
        /*009c*/ 	.word	0x00000b50


	//----- nvinfo : EIATTR_CBANK_PARAM_SIZE
	.align		4
.L_67:
        /*00a0*/ 	.byte	0x03, 0x19
        /*00a2*/ 	.short	0x002c


	//----- nvinfo : EIATTR_PARAM_CBANK
	.align		4
        /*00a4*/ 	.byte	0x04, 0x0a
        /*00a6*/ 	.short	(.L_69 - .L_68)
	.align		4
.L_68:
        /*00a8*/ 	.word	index@(.nv.constant0._Z16cudaMatrixConv3DPfS_S_iiiii)
        /*00ac*/ 	.short	0x0380
        /*00ae*/ 	.short	0x002c


	//----- nvinfo : EIATTR_SW_WAR
	.align		4
.L_69:
        /*00b0*/ 	.byte	0x04, 0x36
        /*00b2*/ 	.short	(.L_71 - .L_70)
.L_70:
        /*00b4*/ 	.word	0x00000008
.L_71:


//--------------------- .nv.info._Z16cudaMatrixConv2DPfS_S_iiii --------------------------
	.section	.nv.info._Z16cudaMatrixConv2DPfS_S_iiii,"",@"SHT_CUDA_INFO"
	.sectionflags	@""
	.align	4


	//----- nvinfo : EIATTR_CUDA_API_VERSION
	.align		4
        /*0000*/ 	.byte	0x04, 0x37
        /*0002*/ 	.short	(.L_73 - .L_72)
.L_72:
        /*0004*/ 	.word	0x00000082


	//----- nvinfo : EIATTR_KPARAM_INFO
	.align		4
.L_73:
        /*0008*/ 	.byte	0x04, 0x17
        /*000a*/ 	.short	(.L_75 - .L_74)
.L_74:
        /*000c*/ 	.word	0x00000000
        /*0010*/ 	.short	0x0006
        /*0012*/ 	.short	0x0024
        /*0014*/ 	.byte	0x00, 0xf0, 0x11, 0x00


	//----- nvinfo : EIATTR_KPARAM_INFO
	.align		4
.L_75:
        /*0018*/ 	.byte	0x04, 0x17
        /*001a*/ 	.short	(.L_77 - .L_76)
.L_76:
        /*001c*/ 	.word	0x00000000
        /*0020*/ 	.short	0x0005
        /*0022*/ 	.short	0x0020
        /*0024*/ 	.byte	0x00, 0xf0, 0x11, 0x00


	//----- nvinfo : EIATTR_KPARAM_INFO
	.align		4
.L_77:
        /*0028*/ 	.byte	0x04, 0x17
        /*002a*/ 	.short	(.L_79 - .L_78)
.L_78:
        /*002c*/ 	.word	0x00000000
        /*0030*/ 	.short	0x0004
        /*0032*/ 	.short	0x001c
        /*0034*/ 	.byte	0x00, 0xf0, 0x11, 0x00


	//----- nvinfo : EIATTR_KPARAM_INFO
	.align		4
.L_79:
        /*0038*/ 	.byte	0x04, 0x17
        /*003a*/ 	.short	(.L_81 - .L_80)
.L_80:
        /*003c*/ 	.word	0x00000000
        /*0040*/ 	.short	0x0003
        /*0042*/ 	.short	0x0018
        /*0044*/ 	.byte	0x00, 0xf0, 0x11, 0x00


	//----- nvinfo : EIATTR_KPARAM_INFO
	.align		4
.L_81:
        /*0048*/ 	.byte	0x04, 0x17
        /*004a*/ 	.short	(.L_83 - .L_82)
.L_82:
        /*004c*/ 	.word	0x00000000
        /*0050*/ 	.short	0x0002
        /*0052*/ 	.short	0x0010
        /*0054*/ 	.byte	0x00, 0xf5, 0x21, 0x00


	//----- nvinfo : EIATTR_KPARAM_INFO
	.align		4
.L_83:
        /*0058*/ 	.byte	0x04, 0x17
        /*005a*/ 	.short	(.L_85 - .L_84)
.L_84:
        /*005c*/ 	.word	0x00000000
        /*0060*/ 	.short	0x0001
        /*0062*/ 	.short	0x0008
        /*0064*/ 	.byte	0x00, 0xf5, 0x21, 0x00


	//----- nvinfo : EIATTR_KPARAM_INFO
	.align		4
.L_85:
        /*0068*/ 	.byte	0x04, 0x17
        /*006a*/ 	.short	(.L_87 - .L_86)
.L_86:
        /*006c*/ 	.word	0x00000000
        /*0070*/ 	.short	0x0000
        /*0072*/ 	.short	0x0000
        /*0074*/ 	.byte	0x00, 0xf5, 0x21, 0x00


	//----- nvinfo : EIATTR_SPARSE_MMA_MASK
	.align		4
.L_87:
        /*0078*/ 	.byte	0x03, 0x50
        /*007a*/ 	.short	0x0000


	//----- nvinfo : EIATTR_MAXREG_COUNT
	.align		4
        /*007c*/ 	.byte	0x03, 0x1b
        /*007e*/ 	.short	0x00ff


	//----- nvinfo : EIATTR_MERCURY_ISA_VERSION
	.align		4
        /*0080*/ 	.byte	0x03, 0x5f
        /*0082*/ 	.short	0x0101


	//----- nvinfo : EIATTR_VRC_CTA_INIT_COUNT
	.align		4
        /*0084*/ 	.byte	0x02, 0x4a
	.zero		1
	.zero		1


	//----- nvinfo : EIATTR_EXIT_INSTR_OFFSETS
	.align		4
        /*0088*/ 	.byte	0x04, 0x1c
        /*008a*/ 	.short	(.L_89 - .L_88)


	//   ....[0]....
.L_88:
        /*008c*/ 	.word	0x000000d0


	//   ....[1]....
        /*0090*/ 	.word	0x00000170


	//   ....[2]....
        /*0094*/ 	.word	0x000001b0


	//   ....[3]....
        /*0098*/ 	.word	0x00000dc0


	//----- nvinfo : EIATTR_CBANK_PARAM_SIZE
	.align		4
.L_89:
        /*009c*/ 	.byte	0x03, 0x19
        /*009e*/ 	.short	0x0028


	//----- nvinfo : EIATTR_PARAM_CBANK
	.align		4
        /*00a0*/ 	.byte	0x04, 0x0a
        /*00a2*/ 	.short	(.L_91 - .L_90)
	.align		4
.L_90:
        /*00a4*/ 	.word	index@(.nv.constant0._Z16cudaMatrixConv2DPfS_S_iiii)
        /*00a8*/ 	.short	0x0380
        /*00aa*/ 	.short	0x0028


	//----- nvinfo : EIATTR_SW_WAR
	.align		4
.L_91:
        /*00ac*/ 	.byte	0x04, 0x36
        /*00ae*/ 	.short	(.L_93 - .L_92)
.L_92:
        /*00b0*/ 	.word	0x00000008
.L_93:


//--------------------- .nv.info._Z14cudaMatrixMultPfS_S_i --------------------------
	.section	.nv.info._Z14cudaMatrixMultPfS_S_i,"",@"SHT_CUDA_INFO"
	.sectionflags	@""
	.align	4


	//----- nvinfo : EIATTR_CUDA_API_VERSION
	.align		4
        /*0000*/ 	.byte	0x04, 0x37
        /*0002*/ 	.short	(.L_95 - .L_94)
.L_94:
        /*0004*/ 	.word	0x00000082


	//----- nvinfo : EIATTR_KPARAM_INFO
	.align		4
.L_95:
        /*0008*/ 	.byte	0x04, 0x17
        /*000a*/ 	.short	(.L_97 - .L_96)
.L_96:
        /*000c*/ 	.word	0x00000000
        /*0010*/ 	.short	0x0003
        /*0012*/ 	.short	0x0018
        /*0014*/ 	.byte	0x00, 0xf0, 0x11, 0x00


	//----- nvinfo : EIATTR_KPARAM_INFO
	.align		4
.L_97:
        /*0018*/ 	.byte	0x04, 0x17
        /*001a*/ 	.short	(.L_99 - .L_98)
.L_98:
        /*001c*/ 	.word	0x00000000
        /*0020*/ 	.short	0x0002
        /*0022*/ 	.short	0x0010
        /*0024*/ 	.byte	0x00, 0xf5, 0x21, 0x00


	//----- nvinfo : EIATTR_KPARAM_INFO
	.align		4
.L_99:
        /*0028*/ 	.byte	0x04, 0x17
        /*002a*/ 	.short	(.L_101 - .L_100)
.L_100:
        /*002c*/ 	.word	0x00000000
        /*0030*/ 	.short	0x0001
        /*0032*/ 	.short	0x0008
        /*0034*/ 	.byte	0x00, 0xf5, 0x21, 0x00


	//----- nvinfo : EIATTR_KPARAM_INFO
	.align		4
.L_101:
        /*0038*/ 	.byte	0x04, 0x17
        /*003a*/ 	.short	(.L_103 - .L_102)
.L_102:
        /*003c*/ 	.word	0x00000000
        /*0040*/ 	.short	0x0000
        /*0042*/ 	.short	0x0000
        /*0044*/ 	.byte	0x00, 0xf5, 0x21, 0x00


	//----- nvinfo : EIATTR_SPARSE_MMA_MASK
	.align		4
.L_103:
        /*0048*/ 	.byte	0x03, 0x50
        /*004a*/ 	.short	0x0000


	//----- nvinfo : EIATTR_MAXREG_COUNT
	.align		4
        /*004c*/ 	.byte	0x03, 0x1b
        /*004e*/ 	.short	0x00ff


	//----- nvinfo : EIATTR_MERCURY_ISA_VERSION
	.align		4
        /*0050*/ 	.byte	0x03, 0x5f
        /*0052*/ 	.short	0x0101


	//----- nvinfo : EIATTR_VRC_CTA_INIT_COUNT
	.align		4
        /*0054*/ 	.byte	0x02, 0x4a
	.zero		1
	.zero		1


	//----- nvinfo : EIATTR_EXIT_INSTR_OFFSETS
	.align		4
        /*0058*/ 	.byte	0x04, 0x1c
        /*005a*/ 	.short	(.L_105 - .L_104)


	//   ....[0]....
.L_104:
        /*005c*/ 	.word	0x000000c0


	//   ....[1]....
        /*0060*/ 	.word	0x00000a90


	//----- nvinfo : EIATTR_CBANK_PARAM_SIZE
	.align		4
.L_105:
        /*0064*/ 	.byte	0x03, 0x19
        /*0066*/ 	.short	0x001c


	//----- nvinfo : EIATTR_PARAM_CBANK
	.align		4
        /*0068*/ 	.byte	0x04, 0x0a
        /*006a*/ 	.short	(.L_107 - .L_106)
	.align		4
.L_106:
        /*006c*/ 	.word	index@(.nv.constant0._Z14cudaMatrixMultPfS_S_i)
        /*0070*/ 	.short	0x0380
        /*0072*/ 	.short	0x001c


	//----- nvinfo : EIATTR_SW_WAR
	.align		4
.L_107:
        /*0074*/ 	.byte	0x04, 0x36
        /*0076*/ 	.short	(.L_109 - .L_108)
.L_108:
        /*0078*/ 	.word	0x00000008
.L_109:


//--------------------- .nv.info._Z13cudaMatrixAddPfS_S_ --------------------------
	.section	.nv.info._Z13cudaMatrixAddPfS_S_,"",@"SHT_CUDA_INFO"
	.sectionflags	@""
	.align	4


	//----- nvinfo : EIATTR_CUDA_API_VERSION
	.align		4
        /*0000*/ 	.byte	0x04, 0x37
        /*0002*/ 	.short	(.L_111 - .L_110)
.L_110:
        /*0004*/ 	.word	0x00000082


	//----- nvinfo : EIATTR_KPARAM_INFO
	.align		4
.L_111:
        /*0008*/ 	.byte	0x04, 0x17
        /*000a*/ 	.short	(.L_113 - .L_112)
.L_112:
        /*000c*/ 	.word	0x00000000
        /*0010*/ 	.short	0x0002
        /*0012*/ 	.short	0x0010
        /*0014*/ 	.byte	0x00, 0xf5, 0x21, 0x00


	//----- nvinfo : EIATTR_KPARAM_INFO
	.align		4
.L_113:
        /*0018*/ 	.byte	0x04, 0x17
        /*001a*/ 	.short	(.L_115 - .L_114)
.L_114:
        /*001c*/ 	.word	0x00000000
        /*0020*/ 	.short	0x0001
        /*0022*/ 	.short	0x0008
        /*0024*/ 	.byte	0x00, 0xf5, 0x21, 0x00


	//----- nvinfo : EIATTR_KPARAM_INFO
	.align		4
.L_115:
        /*0028*/ 	.byte	0x04, 0x17
        /*002a*/ 	.short	(.L_117 - .L_116)
.L_116:
        /*002c*/ 	.word	0x00000000
        /*0030*/ 	.short	0x0000
        /*0032*/ 	.short	0x0000
        /*0034*/ 	.byte	0x00, 0xf5, 0x21, 0x00


	//----- nvinfo : EIATTR_SPARSE_MMA_MASK
	.align		4
.L_117:
        /*0038*/ 	.byte	0x03, 0x50
        /*003a*/ 	.short	0x0000


	//----- nvinfo : EIATTR_MAXREG_COUNT
	.align		4
        /*003c*/ 	.byte	0x03, 0x1b
        /*003e*/ 	.short	0x00ff


	//----- nvinfo : EIATTR_MERCURY_ISA_VERSION
	.align		4
        /*0040*/ 	.byte	0x03, 0x5f
        /*0042*/ 	.short	0x0101


	//----- nvinfo : EIATTR_VRC_CTA_INIT_COUNT
	.align		4
        /*0044*/ 	.byte	0x02, 0x4a
	.zero		1
	.zero		1


	//----- nvinfo : EIATTR_EXIT_INSTR_OFFSETS
	.align		4
        /*0048*/ 	.byte	0x04, 0x1c
        /*004a*/ 	.short	(.L_119 - .L_118)


	//   ....[0]....
.L_118:
        /*004c*/ 	.word	0x000000d0


	//----- nvinfo : EIATTR_CBANK_PARAM_SIZE
	.align		4
.L_119:
        /*0050*/ 	.byte	0x03, 0x19
        /*0052*/ 	.short	0x0018


	//----- nvinfo : EIATTR_PARAM_CBANK
	.align		4
        /*0054*/ 	.byte	0x04, 0x0a
        /*0056*/ 	.short	(.L_121 - .L_120)
	.align		4
.L_120:
        /*0058*/ 	.word	index@(.nv.constant0._Z13cudaMatrixAddPfS_S_)
        /*005c*/ 	.short	0x0380
        /*005e*/ 	.short	0x0018


	//----- nvinfo : EIATTR_SW_WAR
	.align		4
.L_121:
        /*0060*/ 	.byte	0x04, 0x36
        /*0062*/ 	.short	(.L_123 - .L_122)
.L_122:
        /*0064*/ 	.word	0x00000008
.L_123:


//--------------------- .nv.callgraph             --------------------------
	.section	.nv.callgraph,"",@"SHT_CUDA_CALLGRAPH"
	.align	4
	.sectionentsize	8
	.align		4
        /*0000*/ 	.word	0x00000000
	.align		4
        /*0004*/ 	.word	0xffffffff
	.align		4
        /*0008*/ 	.word	0x00000000
	.align		4
        /*000c*/ 	.word	0xfffffffe
	.align		4
        /*0010*/ 	.word	0x00000000
	.align		4
        /*0014*/ 	.word	0xfffffffd
	.align		4
        /*0018*/ 	.word	0x00000000
	.align		4
        /*001c*/ 	.word	0xfffffffc


//--------------------- .text._Z23cudaMatrixSubSampling3DPfS_iii --------------------------
	.section	.text._Z23cudaMatrixSubSampling3DPfS_iii,"ax",@progbits
	.align	128
        .global         _Z23cudaMatrixSubSampling3DPfS_iii
        .type           _Z23cudaMatrixSubSampling3DPfS_iii,@function
        .size           _Z23cudaMatrixSubSampling3DPfS_iii,(.L_x_26 - _Z23cudaMatrixSubSampling3DPfS_iii)
        .other          _Z23cudaMatrixSubSampling3DPfS_iii,@"STO_CUDA_ENTRY STV_DEFAULT"
_Z23cudaMatrixSubSampling3DPfS_iii:
.text._Z23cudaMatrixSubSampling3DPfS_iii:
[----:B------:R-:W-:Y:S01]  /*0000*/  LDC R1, c[0x0][0x37c] ;  /* 0x0000df00ff017b82 */ /* 0x000fe20000000800 */
[----:B------:R-:W0:Y:S07]  /*0010*/  S2R R11, SR_TID.X ;  /* 0x00000000000b7919 */ /* 0x000e2e0000002100 */
[----:B------:R-:W1:Y:S01]  /*0020*/  S2UR UR4, SR_CTAID.X ;  /* 0x00000000000479c3 */ /* 0x000e620000002500 */
[----:B------:R-:W2:Y:S07]  /*0030*/  S2R R9, SR_TID.Y ;  /* 0x0000000000097919 */ /* 0x000eae0000002200 */
[----:B------:R-:W3:Y:S08]  /*0040*/  LDC.64 R4, c[0x0][0x390] ;  /* 0x0000e400ff047b82 */ /* 0x000ef00000000a00 */
[----:B------:R-:W2:Y:S01]  /*0050*/  LDC R8, c[0x0][0x364] ;  /* 0x0000d900ff087b82 */ /* 0x000ea20000000800 */
[----:B------:R-:W1:Y:S07]  /*0060*/  LDCU UR5, c[0x0][0x360] ;  /* 0x00006c00ff0577ac */ /* 0x000e6e0008000800 */
[----:B------:R-:W2:Y:S08]  /*0070*/  S2UR UR6, SR_CTAID.Y ;  /* 0x00000000000679c3 */ /* 0x000eb00000002600 */
[----:B------:R-:W4:Y:S01]  /*0080*/  LDC R2, c[0x0][0x398] ;  /* 0x0000e600ff027b82 */ /* 0x000f220000000800 */
[----:B---3--:R-:W-:Y:S01]  /*0090*/  LEA.HI R3, R5, R5, RZ, 0x1 ;  /* 0x0000000505037211 */ /* 0x008fe200078f08ff */
[----:B-1----:R-:W-:Y:S01]  /*00a0*/  UIMAD UR4, UR4, UR5, URZ ;  /* 0x00000005040472a4 */ /* 0x002fe2000f8e02ff */
[----:B------:R-:W-:-:S02]  /*00b0*/  LEA.HI R0, R4, R4, RZ, 0x1 ;  /* 0x0000000404007211 */ /* 0x000fc400078f08ff */
[----:B------:R-:W-:Y:S02]  /*00c0*/  SHF.R.S32.HI R6, RZ, 0x1, R3 ;  /* 0x00000001ff067819 */ /* 0x000fe40000011403 */
[----:B------:R-:W-:Y:S02]  /*00d0*/  SHF.R.S32.HI R0, RZ, 0x1, R0 ;  /* 0x00000001ff007819 */ /* 0x000fe40000011400 */
[----:B0-----:R-:W-:-:S04]  /*00e0*/  IADD3 R7, PT, PT, R11, UR4, RZ ;  /* 0x000000040b077c10 */ /* 0x001fc8000fffe0ff */
[----:B------:R-:W-:Y:S01]  /*00f0*/  ISETP.GE.AND P0, PT, R7, R6, PT ;  /* 0x000000060700720c */ /* 0x000fe20003f06270 */
[----:B--2---:R-:W-:-:S05]  /*0100*/  IMAD R3, R8, UR6, R9 ;  /* 0x0000000608037c24 */ /* 0x004fca000f8e0209 */
[----:B------:R-:W-:-:S04]  /*0110*/  ISETP.GE.OR P0, PT, R3, R0, P0 ;  /* 0x000000000300720c */ /* 0x000fc80000706670 */
[----:B------:R-:W-:-:S04]  /*0120*/  ISETP.LT.OR P0, PT, R7, RZ, P0 ;  /* 0x000000ff0700720c */ /* 0x000fc80000701670 */
[----:B----4-:R-:W-:-:S13]  /*0130*/  ISETP.LT.OR P0, PT, R2, 0x1, P0 ;  /* 0x000000010200780c */ /* 0x010fda0000701670 */
[----:B------:R-:W-:Y:S05]  /*0140*/  @P0 EXIT ;  /* 0x000000000000094d */ /* 0x000fea0003800000 */
[----:B------:R-:W-:Y:S01]  /*0150*/  ISETP.GE.U32.AND P0, PT, R2, 0x4, PT ;  /* 0x000000040200780c */ /* 0x000fe20003f06070 */
[----:B------:R-:W-:Y:S01]  /*0160*/  IMAD R8, R3, R4, RZ ;  /* 0x0000000403087224 */ /* 0x000fe200078e02ff */
[----:B------:R-:W0:Y:S01]  /*0170*/  LDCU.64 UR6, c[0x0][0x358] ;  /* 0x00006b00ff0677ac */ /* 0x000e220008000a00 */
[----:B------:R-:W-:Y:S02]  /*0180*/  IMAD R0, R0, R6, RZ ;  /* 0x0000000600007224 */ /* 0x000fe400078e02ff */
[----:B------:R-:W-:Y:S01]  /*0190*/  IMAD R5, R4, R5, RZ ;  /* 0x0000000504057224 */ /* 0x000fe200078e02ff */
[-C--:B------:R-:W-:Y:S02]  /*01a0*/  LEA.HI R3, R8, R8.reuse, RZ, 0x1 ;  /* 0x0000000808037211 */ /* 0x080fe400078f08ff */
[----:B------:R-:W-:Y:S01]  /*01b0*/  IADD3 R6, PT, PT, R7, R8, RZ ;  /* 0x0000000807067210 */ /* 0x000fe20007ffe0ff */
[----:B------:R-:W-:Y:S01]  /*01c0*/  HFMA2 R8, -RZ, RZ, 0, 0 ;  /* 0x00000000ff087431 */ /* 0x000fe200000001ff */
[----:B------:R-:W-:-:S02]  /*01d0*/  SHF.R.S32.HI R10, RZ, 0x1, R3 ;  /* 0x00000001ff0a7819 */ /* 0x000fc40000011403 */
[----:B------:R-:W-:Y:S02]  /*01e0*/  LOP3.LUT R3, R2, 0x3, RZ, 0xc0, !PT ;  /* 0x0000000302037812 */ /* 0x000fe400078ec0ff */
[----:B------:R-:W-:Y:S02]  /*01f0*/  SHF.L.U32 R6, R6, 0x1, RZ ;  /* 0x0000000106067819 */ /* 0x000fe400000006ff */
[----:B------:R-:W-:Y:S01]  /*0200*/  IADD3 R7, PT, PT, R7, R10, RZ ;  /* 0x0000000a07077210 */ /* 0x000fe20007ffe0ff */
[----:B------:R-:W-:Y:S06]  /*0210*/  @!P0 BRA `(.L_x_0) ;  /* 0x0000000400ec8947 */ /* 0x000fec0003800000 */
[----:B------:R-:W-:Y:S02]  /*0220*/  LOP3.LUT R8, R2, 0x7ffffffc, RZ, 0xc0, !PT ;  /* 0x7ffffffc02087812 */ /* 0x000fe400078ec0ff */
[----:B------:R-:W-:Y:S02]  /*0230*/  IADD3 R9, PT, PT, R11, UR4, R10 ;  /* 0x000000040b097c10 */ /* 0x000fe4000fffe00a */
[----:B------:R-:W-:Y:S02]  /*0240*/  MOV R10, R6 ;  /* 0x00000006000a7202 */ /* 0x000fe40000000f00 */
[----:B------:R-:W-:-:S07]  /*0250*/  IADD3 R11, PT, PT, -R8, RZ, RZ ;  /* 0x000000ff080b7210 */ /* 0x000fce0007ffe1ff */
.L_x_1:
[----:B-1----:R-:W1:Y:S08]  /*0260*/  LDC.64 R20, c[0x0][0x380] ;  /* 0x0000e000ff147b82 */ /* 0x002e700000000a00 */
[----:B------:R-:W2:Y:S01]  /*0270*/  LDC.64 R12, c[0x0][0x388] ;  /* 0x0000e200ff0c7b82 */ /* 0x000ea20000000a00 */
[----:B-1----:R-:W-:-:S05]  /*0280*/  IMAD.WIDE R20, R10, 0x4, R20 ;  /* 0x000000040a147825 */ /* 0x002fca00078e0214 */
[----:B0-----:R-:W3:Y:S01]  /*0290*/  LDG.E R26, desc[UR6][R20.64] ;  /* 0x00000006141a7981 */ /* 0x001ee2000c1e1900 */
[----:B--2---:R-:W-:-:S05]  /*02a0*/  IMAD.WIDE R12, R9, 0x4, R12 ;  /* 0x00000004090c7825 */ /* 0x004fca00078e020c */
[----:B------:R-:W2:Y:S01]  /*02b0*/  LDG.E R27, desc[UR6][R12.64] ;  /* 0x000000060c1b7981 */ /* 0x000ea2000c1e1900 */
[----:B---3--:R-:W-:Y:S08]  /*02c0*/  F2F.F64.F32 R16, R26 ;  /* 0x0000001a00107310 */ /* 0x008ff00000201800 */
[----:B--2---:R-:W0:Y:S02]  /*02d0*/  F2F.F64.F32 R14, R27 ;  /* 0x0000001b000e7310 */ /* 0x004e240000201800 */
[----:B0-----:R-:W-:-:S06]  /*02e0*/  DFMA R22, R16, 0.25, R14 ;  /* 0x3fd000001016782b */ /* 0x001fcc000000000e */
[----:B------:R-:W0:Y:S02]  /*02f0*/  F2F.F32.F64 R29, R22 ;  /* 0x00000016001d7310 */ /* 0x000e240000301000 */
[----:B0-----:R-:W-:Y:S04]  /*0300*/  STG.E desc[UR6][R12.64], R29 ;  /* 0x0000001d0c007986 */ /* 0x001fe8000c101906 */
[----:B------:R-:W2:Y:S02]  /*0310*/  LDG.E R28, desc[UR6][R20.64+0x4] ;  /* 0x00000406141c7981 */ /* 0x000ea4000c1e1900 */
[----:B------:R-:W-:Y:S01]  /*0320*/  F2F.F64.F32 R14, R29 ;  /* 0x0000001d000e7310 */ /* 0x000fe20000201800 */
[----:B------:R-:W-:-:S07]  /*0330*/  IMAD.WIDE R18, R4, 0x4, R20 ;  /* 0x0000000404127825 */ /* 0x000fce00078e0214 */
[----:B--2---:R-:W0:Y:S02]  /*0340*/  F2F.F64.F32 R16, R28 ;  /* 0x0000001c00107310 */ /* 0x004e240000201800 */
[----:B0-----:R-:W-:-:S06]  /*0350*/  DFMA R24, R16, 0.25, R14 ;  /* 0x3fd000001018782b */ /* 0x001fcc000000000e */
[----:B------:R-:W0:Y:S02]  /*0360*/  F2F.F32.F64 R27, R24 ;  /* 0x00000018001b7310 */ /* 0x000e240000301000 */
[----:B0-----:R0:W-:Y:S04]  /*0370*/  STG.E desc[UR6][R12.64], R27 ;  /* 0x0000001b0c007986 */ /* 0x0011e8000c101906 */
[----:B------:R-:W2:Y:S02]  /*0380*/  LDG.E R26, desc[UR6][R18.64] ;  /* 0x00000006121a7981 */ /* 0x000ea4000c1e1900 */
[----:B------:R-:W-:Y:S08]  /*0390*/  F2F.F64.F32 R14, R27 ;  /* 0x0000001b000e7310 */ /* 0x000ff00000201800 */
[----:B--2---:R-:W1:Y:S02]  /*03a0*/  F2F.F64.F32 R16, R26 ;  /* 0x0000001a00107310 */ /* 0x004e640000201800 */
[----:B-1----:R-:W-:-:S10]  /*03b0*/  DFMA R22, R16, 0.25, R14 ;  /* 0x3fd000001016782b */ /* 0x002fd4000000000e */
[----:B------:R-:W1:Y:S02]  /*03c0*/  F2F.F32.F64 R23, R22 ;  /* 0x0000001600177310 */ /* 0x000e640000301000 */
[----:B-1----:R1:W-:Y:S04]  /*03d0*/  STG.E desc[UR6][R12.64], R23 ;  /* 0x000000170c007986 */ /* 0x0023e8000c101906 */
[----:B------:R-:W2:Y:S02]  /*03e0*/  LDG.E R28, desc[UR6][R18.64+0x4] ;  /* 0x00000406121c7981 */ /* 0x000ea4000c1e1900 */
[----:B------:R-:W-:Y:S01]  /*03f0*/  F2F.F64.F32 R14, R23 ;  /* 0x00000017000e7310 */ /* 0x000fe20000201800 */
[----:B------:R-:W-:-:S07]  /*0400*/  IMAD.WIDE R20, R5, 0x4, R20 ;  /* 0x0000000405147825 */ /* 0x000fce00078e0214 */
[----:B--2---:R-:W2:Y:S02]  /*0410*/  F2F.F64.F32 R16, R28 ;  /* 0x0000001c00107310 */ /* 0x004ea40000201800 */
[----:B--2---:R-:W-:-:S10]  /*0420*/  DFMA R24, R16, 0.25, R14 ;  /* 0x3fd000001018782b */ /* 0x004fd4000000000e */
[----:B------:R-:W2:Y:S01]  /*0430*/  F2F.F32.F64 R25, R24 ;  /* 0x0000001800197310 */ /* 0x000ea20000301000 */
[----:B------:R-:W-:Y:S01]  /*0440*/  IMAD.WIDE R16, R0, 0x4, R12 ;  /* 0x0000000400107825 */ /* 0x000fe200078e020c */
[----:B--2---:R2:W-:Y:S04]  /*0450*/  STG.E desc[UR6][R12.64], R25 ;  /* 0x000000190c007986 */ /* 0x0045e8000c101906 */
[----:B------:R-:W1:Y:S04]  /*0460*/  LDG.E R26, desc[UR6][R20.64] ;  /* 0x00000006141a7981 */ /* 0x000e68000c1e1900 */
[----:B0-----:R-:W3:Y:S01]  /*0470*/  LDG.E R27, desc[UR6][R16.64] ;  /* 0x00000006101b7981 */ /* 0x001ee2000c1e1900 */
[----:B-1----:R-:W-:Y:S08]  /*0480*/  F2F.F64.F32 R22, R26 ;  /* 0x0000001a00167310 */ /* 0x002ff00000201800 */
[----:B---3--:R-:W0:Y:S02]  /*0490*/  F2F.F64.F32 R14, R27 ;  /* 0x0000001b000e7310 */ /* 0x008e240000201800 */
[----:B0-----:R-:W-:-:S06]  /*04a0*/  DFMA R22, R22, 0.25, R14 ;  /* 0x3fd000001616782b */ /* 0x001fcc000000000e */
[----:B------:R-:W0:Y:S02]  /*04b0*/  F2F.F32.F64 R29, R22 ;  /* 0x00000016001d7310 */ /* 0x000e240000301000 */
[----:B0-----:R-:W-:Y:S04]  /*04c0*/  STG.E desc[UR6][R16.64], R29 ;  /* 0x0000001d10007986 */ /* 0x001fe8000c101906 */
[----:B------:R-:W3:Y:S02]  /*04d0*/  LDG.E R28, desc[UR6][R20.64+0x4] ;  /* 0x00000406141c7981 */ /* 0x000ee4000c1e1900 */
[----:B------:R-:W-:Y:S08]  /*04e0*/  F2F.F64.F32 R14, R29 ;  /* 0x0000001d000e7310 */ /* 0x000ff00000201800 */
[----:B---3--:R-:W2:Y:S02]  /*04f0*/  F2F.F64.F32 R18, R28 ;  /* 0x0000001c00127310 */ /* 0x008ea40000201800 */
[----:B--2---:R-:W-:-:S06]  /*0500*/  DFMA R24, R18, 0.25, R14 ;  /* 0x3fd000001218782b */ /* 0x004fcc000000000e */
[----:B------:R-:W0:Y:S01]  /*0510*/  F2F.F32.F64 R27, R24 ;  /* 0x00000018001b7310 */ /* 0x000e220000301000 */
[----:B------:R-:W-:Y:S01]  /*0520*/  IMAD.WIDE R18, R4, 0x4, R20 ;  /* 0x0000000404127825 */ /* 0x000fe200078e0214 */
        /* <DEDUP_REMOVED lines=8> */
[----:B------:R-:W-:Y:S08]  /*05b0*/  F2F.F64.F32 R12, R23 ;  /* 0x00000017000c7310 */ /* 0x000ff00000201800 */
[----:B--2---:R-:W2:Y:S02]  /*05c0*/  F2F.F64.F32 R14, R28 ;  /* 0x0000001c000e7310 */ /* 0x004ea40000201800 */
[----:B--2---:R-:W-:-:S10]  /*05d0*/  DFMA R24, R14, 0.25, R12 ;  /* 0x3fd000000e18782b */ /* 0x004fd4000000000c */
[----:B------:R-:W2:Y:S01]  /*05e0*/  F2F.F32.F64 R25, R24 ;  /* 0x0000001800197310 */ /* 0x000ea20000301000 */
[----:B------:R-:W-:-:S04]  /*05f0*/  IMAD.WIDE R12, R5, 0x4, R20 ;  /* 0x00000004050c7825 */ /* 0x000fc800078e0214 */
[----:B------:R-:W-:Y:S01]  /*0600*/  IMAD.WIDE R14, R0, 0x4, R16 ;  /* 0x00000004000e7825 */ /* 0x000fe200078e0210 */
[----:B--2---:R2:W-:Y:S04]  /*0610*/  STG.E desc[UR6][R16.64], R25 ;  /* 0x0000001910007986 */ /* 0x0045e8000c101906 */
[----:B------:R-:W3:Y:S04]  /*0620*/  LDG.E R26, desc[UR6][R12.64] ;  /* 0x000000060c1a7981 */ /* 0x000ee8000c1e1900 */
[----:B0-----:R-:W4:Y:S01]  /*0630*/  LDG.E R27, desc[UR6][R14.64] ;  /* 0x000000060e1b7981 */ /* 0x001f22000c1e1900 */
[----:B---3--:R-:W-:Y:S08]  /*0640*/  F2F.F64.F32 R20, R26 ;  /* 0x0000001a00147310 */ /* 0x008ff00000201800 */
[----:B----4-:R-:W1:Y:S02]  /*0650*/  F2F.F64.F32 R18, R27 ;  /* 0x0000001b00127310 */ /* 0x010e640000201800 */
[----:B-1----:R-:W-:-:S06]  /*0660*/  DFMA R22, R20, 0.25, R18 ;  /* 0x3fd000001416782b */ /* 0x002fcc0000000012 */
[----:B------:R-:W0:Y:S02]  /*0670*/  F2F.F32.F64 R29, R22 ;  /* 0x00000016001d7310 */ /* 0x000e240000301000 */
[----:B0-----:R-:W-:Y:S04]  /*0680*/  STG.E desc[UR6][R14.64], R29 ;  /* 0x0000001d0e007986 */ /* 0x001fe8000c101906 */
[----:B------:R-:W3:Y:S02]  /*0690*/  LDG.E R28, desc[UR6][R12.64+0x4] ;  /* 0x000004060c1c7981 */ /* 0x000ee4000c1e1900 */
[----:B------:R-:W-:Y:S01]  /*06a0*/  F2F.F64.F32 R18, R29 ;  /* 0x0000001d00127310 */ /* 0x000fe20000201800 */
[----:B--2---:R-:W-:-:S07]  /*06b0*/  IMAD.WIDE R16, R4, 0x4, R12 ;  /* 0x0000000404107825 */ /* 0x004fce00078e020c */
[----:B---3--:R-:W0:Y:S02]  /*06c0*/  F2F.F64.F32 R20, R28 ;  /* 0x0000001c00147310 */ /* 0x008e240000201800 */
        /* <DEDUP_REMOVED lines=21> */
[----:B-1----:R-:W-:-:S10]  /*0820*/  DFMA R22, R18, 0.25, R16 ;  /* 0x3fd000001216782b */ /* 0x002fd40000000010 */
[----:B------:R-:W0:Y:S02]  /*0830*/  F2F.F32.F64 R23, R22 ;  /* 0x0000001600177310 */ /* 0x000e240000301000 */
[----:B0-----:R1:W-:Y:S04]  /*0840*/  STG.E desc[UR6][R12.64], R23 ;  /* 0x000000170c007986 */ /* 0x0013e8000c101906 */
[----:B------:R-:W3:Y:S02]  /*0850*/  LDG.E R28, desc[UR6][R20.64+0x4] ;  /* 0x00000406141c7981 */ /* 0x000ee4000c1e1900 */
[----:B------:R-:W-:Y:S08]  /*0860*/  F2F.F64.F32 R16, R23 ;  /* 0x0000001700107310 */ /* 0x000ff00000201800 */
[----:B---3--:R-:W2:Y:S02]  /*0870*/  F2F.F64.F32 R18, R28 ;  /* 0x0000001c00127310 */ /* 0x008ea40000201800 */
[----:B--2---:R-:W-:-:S10]  /*0880*/  DFMA R24, R18, 0.25, R16 ;  /* 0x3fd000001218782b */ /* 0x004fd40000000010 */
[----:B------:R-:W0:Y:S01]  /*0890*/  F2F.F32.F64 R25, R24 ;  /* 0x0000001800197310 */ /* 0x000e220000301000 */
[----:B------:R-:W-:Y:S01]  /*08a0*/  IMAD.WIDE R18, R4, 0x4, R20 ;  /* 0x0000000404127825 */ /* 0x000fe200078e0214 */
[----:B0-----:R1:W-:Y:S04]  /*08b0*/  STG.E desc[UR6][R12.64], R25 ;  /* 0x000000190c007986 */ /* 0x0013e8000c101906 */
[----:B------:R-:W2:Y:S02]  /*08c0*/  LDG.E R26, desc[UR6][R18.64] ;  /* 0x00000006121a7981 */ /* 0x000ea4000c1e1900 */
[----:B------:R-:W-:Y:S08]  /*08d0*/  F2F.F64.F32 R14, R25 ;  /* 0x00000019000e7310 */ /* 0x000ff00000201800 */
[----:B--2---:R-:W0:Y:S02]  /*08e0*/  F2F.F64.F32 R16, R26 ;  /* 0x0000001a00107310 */ /* 0x004e240000201800 */
[----:B0-----:R-:W-:-:S10]  /*08f0*/  DFMA R16, R16, 0.25, R14 ;  /* 0x3fd000001010782b */ /* 0x001fd4000000000e */
[----:B------:R-:W0:Y:S02]  /*0900*/  F2F.F32.F64 R17, R16 ;  /* 0x0000001000117310 */ /* 0x000e240000301000 */
[----:B0-----:R1:W-:Y:S04]  /*0910*/  STG.E desc[UR6][R12.64], R17 ;  /* 0x000000110c007986 */ /* 0x0013e8000c101906 */
[----:B------:R-:W2:Y:S02]  /*0920*/  LDG.E R20, desc[UR6][R18.64+0x4] ;  /* 0x0000040612147981 */ /* 0x000ea4000c1e1900 */
[----:B------:R-:W-:Y:S01]  /*0930*/  F2F.F64.F32 R14, R17 ;  /* 0x00000011000e7310 */ /* 0x000fe20000201800 */
[----:B------:R-:W-:-:S04]  /*0940*/  IADD3 R11, PT, PT, R11, 0x4, RZ ;  /* 0x000000040b0b7810 */ /* 0x000fc80007ffe0ff */
[----:B------:R-:W-:Y:S02]  /*0950*/  ISETP.NE.AND P0, PT, R11, RZ, PT ;  /* 0x000000ff0b00720c */ /* 0x000fe40003f05270 */
[----:B------:R-:W-:Y:S02]  /*0960*/  LEA R10, R5, R10, 0x2 ;  /* 0x0000000a050a7211 */ /* 0x000fe400078e10ff */
[----:B------:R-:W-:Y:S01]  /*0970*/  LEA R9, R0, R9, 0x2 ;  /* 0x0000000900097211 */ /* 0x000fe200078e10ff */
[----:B--2---:R-:W0:Y:S02]  /*0980*/  F2F.F64.F32 R20, R20 ;  /* 0x0000001400147310 */ /* 0x004e240000201800 */
[----:B0-----:R-:W-:-:S10]  /*0990*/  DFMA R14, R20, 0.25, R14 ;  /* 0x3fd00000140e782b */ /* 0x001fd4000000000e */
[----:B------:R-:W0:Y:S02]  /*09a0*/  F2F.F32.F64 R15, R14 ;  /* 0x0000000e000f7310 */ /* 0x000e240000301000 */
[----:B0-----:R1:W-:Y:S01]  /*09b0*/  STG.E desc[UR6][R12.64], R15 ;  /* 0x0000000f0c007986 */ /* 0x0013e2000c101906 */
[----:B------:R-:W-:Y:S05]  /*09c0*/  @P0 BRA `(.L_x_1) ;  /* 0xfffffff800240947 */ /* 0x000fea000383ffff */
.L_x_0:
[----:B------:R-:W-:-:S13]  /*09d0*/  ISETP.NE.AND P0, PT, R3, RZ, PT ;  /* 0x000000ff0300720c */ /* 0x000fda0003f05270 */
[----:B0-----:R-:W-:Y:S05]  /*09e0*/  @!P0 EXIT ;  /* 0x000000000000894d */ /* 0x001fea0003800000 */
[----:B------:R-:W-:Y:S02]  /*09f0*/  ISETP.NE.AND P0, PT, R3, 0x1, PT ;  /* 0x000000010300780c */ /* 0x000fe40003f05270 */
[----:B------:R-:W-:-:S04]  /*0a00*/  LOP3.LUT R2, R2, 0x1, RZ, 0xc0, !PT ;  /* 0x0000000102027812 */ /* 0x000fc800078ec0ff */
[----:B------:R-:W-:-:S07]  /*0a10*/  ISETP.NE.U32.AND P1, PT, R2, 0x1, PT ;  /* 0x000000010200780c */ /* 0x000fce0003f25070 */
[----:B------:R-:W-:Y:S06]  /*0a20*/  @!P0 BRA `(.L_x_2) ;  /* 0x0000000000f48947 */ /* 0x000fec0003800000 */
[----:B------:R-:W0:Y:S01]  /*0a30*/  LDC.64 R10, c[0x0][0x380] ;  /* 0x0000e000ff0a7b82 */ /* 0x000e220000000a00 */
[-C--:B------:R-:W-:Y:S02]  /*0a40*/  IMAD R9, R5, R8.reuse, R6 ;  /* 0x0000000805097224 */ /* 0x080fe400078e0206 */
[----:B-1----:R-:W-:-:S05]  /*0a50*/  IMAD R13, R0, R8, R7 ;  /* 0x00000008000d7224 */ /* 0x002fca00078e0207 */
[----:B------:R-:W1:Y:S01]  /*0a60*/  LDC.64 R2, c[0x0][0x388] ;  /* 0x0000e200ff027b82 */ /* 0x000e620000000a00 */
[----:B0-----:R-:W-:-:S05]  /*0a70*/  IMAD.WIDE R10, R9, 0x4, R10 ;  /* 0x00000004090a7825 */ /* 0x001fca00078e020a */
[----:B------:R-:W2:Y:S01]  /*0a80*/  LDG.E R9, desc[UR6][R10.64] ;  /* 0x000000060a097981 */ /* 0x000ea2000c1e1900 */
[----:B-1----:R-:W-:-:S05]  /*0a90*/  IMAD.WIDE R2, R13, 0x4, R2 ;  /* 0x000000040d027825 */ /* 0x002fca00078e0202 */
[----:B------:R-:W3:Y:S01]  /*0aa0*/  LDG.E R18, desc[UR6][R2.64] ;  /* 0x0000000602127981 */ /* 0x000ee2000c1e1900 */
[----:B--2---:R-:W-:Y:S08]  /*0ab0*/  F2F.F64.F32 R12, R9 ;  /* 0x00000009000c7310 */ /* 0x004ff00000201800 */
        /* <DEDUP_REMOVED lines=8> */
[----:B------:R-:W1:Y:S01]  /*0b40*/  F2F.F32.F64 R17, R16 ;  /* 0x0000001000117310 */ /* 0x000e620000301000 */
[----:B------:R-:W-:Y:S01]  /*0b50*/  IMAD.WIDE R14, R4, 0x4, R10 ;  /* 0x00000004040e7825 */ /* 0x000fe200078e020a */
[----:B-1----:R1:W-:Y:S04]  /*0b60*/  STG.E desc[UR6][R2.64], R17 ;  /* 0x0000001102007986 */ /* 0x0023e8000c101906 */
[----:B------:R-:W2:Y:S02]  /*0b70*/  LDG.E R9, desc[UR6][R14.64] ;  /* 0x000000060e097981 */ /* 0x000ea4000c1e1900 */
[----:B------:R-:W-:Y:S08]  /*0b80*/  F2F.F64.F32 R18, R17 ;  /* 0x0000001100127310 */ /* 0x000ff00000201800 */
[----:B--2---:R-:W2:Y:S02]  /*0b90*/  F2F.F64.F32 R12, R9 ;  /* 0x00000009000c7310 */ /* 0x004ea40000201800 */
[----:B--2---:R-:W-:-:S10]  /*0ba0*/  DFMA R18, R12, 0.25, R18 ;  /* 0x3fd000000c12782b */ /* 0x004fd40000000012 */
[----:B------:R-:W2:Y:S02]  /*0bb0*/  F2F.F32.F64 R19, R18 ;  /* 0x0000001200137310 */ /* 0x000ea40000301000 */
[----:B--2---:R2:W-:Y:S04]  /*0bc0*/  STG.E desc[UR6][R2.64], R19 ;  /* 0x0000001302007986 */ /* 0x0045e8000c101906 */
[----:B------:R-:W3:Y:S02]  /*0bd0*/  LDG.E R22, desc[UR6][R14.64+0x4] ;  /* 0x000004060e167981 */ /* 0x000ee4000c1e1900 */
[----:B0-----:R-:W-:Y:S08]  /*0be0*/  F2F.F64.F32 R20, R19 ;  /* 0x0000001300147310 */ /* 0x001ff00000201800 */
[----:B---3--:R-:W0:Y:S02]  /*0bf0*/  F2F.F64.F32 R12, R22 ;  /* 0x00000016000c7310 */ /* 0x008e240000201800 */
[----:B0-----:R-:W-:-:S10]  /*0c00*/  DFMA R20, R12, 0.25, R20 ;  /* 0x3fd000000c14782b */ /* 0x001fd40000000014 */
[----:B------:R-:W0:Y:S01]  /*0c10*/  F2F.F32.F64 R21, R20 ;  /* 0x0000001400157310 */ /* 0x000e220000301000 */
[----:B------:R-:W-:-:S04]  /*0c20*/  IMAD.WIDE R12, R5, 0x4, R10 ;  /* 0x00000004050c7825 */ /* 0x000fc800078e020a */
[----:B------:R-:W-:Y:S01]  /*0c30*/  IMAD.WIDE R10, R0, 0x4, R2 ;  /* 0x00000004000a7825 */ /* 0x000fe200078e0202 */
[----:B0-----:R0:W-:Y:S04]  /*0c40*/  STG.E desc[UR6][R2.64], R21 ;  /* 0x0000001502007986 */ /* 0x0011e8000c101906 */
[----:B------:R-:W1:Y:S04]  /*0c50*/  LDG.E R9, desc[UR6][R12.64] ;  /* 0x000000060c097981 */ /* 0x000e68000c1e1900 */
[----:B------:R-:W3:Y:S01]  /*0c60*/  LDG.E R23, desc[UR6][R10.64] ;  /* 0x000000060a177981 */ /* 0x000ee2000c1e1900 */
[----:B-1----:R-:W-:Y:S08]  /*0c70*/  F2F.F64.F32 R16, R9 ;  /* 0x0000000900107310 */ /* 0x002ff00000201800 */
[----:B---3--:R-:W1:Y:S02]  /*0c80*/  F2F.F64.F32 R14, R23 ;  /* 0x00000017000e7310 */ /* 0x008e640000201800 */
[----:B-1----:R-:W-:-:S06]  /*0c90*/  DFMA R14, R16, 0.25, R14 ;  /* 0x3fd00000100e782b */ /* 0x002fcc000000000e */
[----:B------:R-:W1:Y:S02]  /*0ca0*/  F2F.F32.F64 R25, R14 ;  /* 0x0000000e00197310 */ /* 0x000e640000301000 */
[----:B-1----:R3:W-:Y:S04]  /*0cb0*/  STG.E desc[UR6][R10.64], R25 ;  /* 0x000000190a007986 */ /* 0x0027e8000c101906 */
[----:B------:R-:W4:Y:S02]  /*0cc0*/  LDG.E R20, desc[UR6][R12.64+0x4] ;  /* 0x000004060c147981 */ /* 0x000f24000c1e1900 */
[----:B--2---:R-:W-:Y:S01]  /*0cd0*/  F2F.F64.F32 R18, R25 ;  /* 0x0000001900127310 */ /* 0x004fe20000201800 */
[----:B0-----:R-:W-:-:S07]  /*0ce0*/  IMAD.WIDE R2, R4, 0x4, R12 ;  /* 0x0000000404027825 */ /* 0x001fce00078e020c */
[----:B----4-:R-:W0:Y:S02]  /*0cf0*/  F2F.F64.F32 R16, R20 ;  /* 0x0000001400107310 */ /* 0x010e240000201800 */
[----:B0-----:R-:W-:-:S10]  /*0d00*/  DFMA R16, R16, 0.25, R18 ;  /* 0x3fd000001010782b */ /* 0x001fd40000000012 */
[----:B------:R-:W0:Y:S02]  /*0d10*/  F2F.F32.F64 R17, R16 ;  /* 0x0000001000117310 */ /* 0x000e240000301000 */
        /* <DEDUP_REMOVED lines=9> */
[----:B------:R-:W-:-:S07]  /*0db0*/  IADD3 R8, PT, PT, R8, 0x2, RZ ;  /* 0x0000000208087810 */ /* 0x000fce0007ffe0ff */
[----:B--2---:R-:W0:Y:S02]  /*0dc0*/  F2F.F64.F32 R12, R20 ;  /* 0x00000014000c7310 */ /* 0x004e240000201800 */
[----:B0-----:R-:W-:-:S10]  /*0dd0*/  DFMA R12, R12, 0.25, R18 ;  /* 0x3fd000000c0c782b */ /* 0x001fd40000000012 */
[----:B------:R-:W0:Y:S02]  /*0de0*/  F2F.F32.F64 R13, R12 ;  /* 0x0000000c000d7310 */ /* 0x000e240000301000 */
[----:B0-----:R3:W-:Y:S02]  /*0df0*/  STG.E desc[UR6][R10.64], R13 ;  /* 0x0000000d0a007986 */ /* 0x0017e4000c101906 */
.L_x_2:
[----:B------:R-:W-:Y:S05]  /*0e00*/  @P1 EXIT ;  /* 0x000000000000194d */ /* 0x000fea0003800000 */
[----:B------:R-:W0:Y:S01]  /*0e10*/  LDC.64 R2, c[0x0][0x380] ;  /* 0x0000e000ff027b82 */ /* 0x000e220000000a00 */
[-C--:B------:R-:W-:Y:S02]  /*0e20*/  IMAD R5, R5, R8.reuse, R6 ;  /* 0x0000000805057224 */ /* 0x080fe400078e0206 */
[----:B------:R-:W-:-:S05]  /*0e30*/  IMAD R9, R0, R8, R7 ;  /* 0x0000000800097224 */ /* 0x000fca00078e0207 */
[----:B---3--:R-:W2:Y:S01]  /*0e40*/  LDC.64 R10, c[0x0][0x388] ;  /* 0x0000e200ff0a7b82 */ /* 0x008ea20000000a00 */
[----:B0-----:R-:W-:-:S05]  /*0e50*/  IMAD.WIDE R6, R5, 0x4, R2 ;  /* 0x0000000405067825 */ /* 0x001fca00078e0202 */
[----:B------:R-:W3:Y:S01]  /*0e60*/  LDG.E R0, desc[UR6][R6.64] ;  /* 0x0000000606007981 */ /* 0x000ee2000c1e1900 */
[----:B--2---:R-:W-:-:S05]  /*0e70*/  IMAD.WIDE R2, R9, 0x4, R10 ;  /* 0x0000000409027825 */ /* 0x004fca00078e020a */
[----:B------:R-:W2:Y:S01]  /*0e80*/  LDG.E R14, desc[UR6][R2.64] ;  /* 0x00000006020e7981 */ /* 0x000ea2000c1e1900 */
[----:B---3--:R-:W-:Y:S08]  /*0e90*/  F2F.F64.F32 R8, R0 ;  /* 0x0000000000087310 */ /* 0x008ff00000201800 */
[----:B--2---:R-:W0:Y:S02]  /*0ea0*/  F2F.F64.F32 R10, R14 ;  /* 0x0000000e000a7310 */ /* 0x004e240000201800 */
[----:B0-----:R-:W-:-:S06]  /*0eb0*/  DFMA R8, R8, 0.25, R10 ;  /* 0x3fd000000808782b */ /* 0x001fcc000000000a */
[----:B-1----:R-:W0:Y:S02]  /*0ec0*/  F2F.F32.F64 R15, R8 ;  /* 0x00000008000f7310 */ /* 0x002e240000301000 */
[----:B0-----:R-:W-:Y:S04]  /*0ed0*/  STG.E desc[UR6][R2.64], R15 ;  /* 0x0000000f02007986 */ /* 0x001fe8000c101906 */
[----:B------:R-:W2:Y:S02]  /*0ee0*/  LDG.E R16, desc[UR6][R6.64+0x4] ;  /* 0x0000040606107981 */ /* 0x000ea4000c1e1900 */
[----:B------:R-:W-:Y:S01]  /*0ef0*/  F2F.F64.F32 R12, R15 ;  /* 0x0000000f000c7310 */ /* 0x000fe20000201800 */
[----:B------:R-:W-:-:S07]  /*0f00*/  IMAD.WIDE R4, R4, 0x4, R6 ;  /* 0x0000000404047825 */ /* 0x000fce00078e0206 */
[----:B--2---:R-:W0:Y:S02]  /*0f10*/  F2F.F64.F32 R10, R16 ;  /* 0x00000010000a7310 */ /* 0x004e240000201800 */
[----:B0-----:R-:W-:-:S10]  /*0f20*/  DFMA R10, R10, 0.25, R12 ;  /* 0x3fd000000a0a782b */ /* 0x001fd4000000000c */
[----:B------:R-:W0:Y:S02]  /*0f30*/  F2F.F32.F64 R11, R10 ;  /* 0x0000000a000b7310 */ /* 0x000e240000301000 */
[----:B0-----:R-:W-:Y:S04]  /*0f40*/  STG.E desc[UR6][R2.64], R11 ;  /* 0x0000000b02007986 */ /* 0x001fe8000c101906 */
[----:B------:R-:W2:Y:S02]  /*0f50*/  LDG.E R0, desc[UR6][R4.64] ;  /* 0x0000000604007981 */ /* 0x000ea4000c1e1900 */
[----:B------:R-:W-:Y:S08]  /*0f60*/  F2F.F64.F32 R12, R11 ;  /* 0x0000000b000c7310 */ /* 0x000ff00000201800 */
        /* <DEDUP_REMOVED lines=9> */
[----:B0-----:R-:W-:Y:S01]  /*1000*/  STG.E desc[UR6][R2.64], R7 ;  /* 0x0000000702007986 */ /* 0x001fe2000c101906 */
[----:B------:R-:W-:Y:S05]  /*1010*/  EXIT ;  /* 0x000000000000794d */ /* 0x000fea0003800000 */
.L_x_3:
[----:B------:R-:W-:-:S00]  /*1020*/  BRA `(.L_x_3) ;  /* 0xfffffffc00fc7947 */ /* 0x000fc0000383ffff */
[----:B------:R-:W-:-:S00]  /*1030*/  NOP ;  /* 0x0000000000007918 */ /* 0x000fc00000000000 */
        /* <DEDUP_REMOVED lines=12> */
.L_x_26:


//--------------------- .text._Z16cudaMatrixConv3DPfS_S_iiiii --------------------------
	.section	.text._Z16cudaMatrixConv3DPfS_S_iiiii,"ax",@progbits
	.align	128
        .global         _Z16cudaMatrixConv3DPfS_S_iiiii
        .type           _Z16cudaMatrixConv3DPfS_S_iiiii,@function
        .size           _Z16cudaMatrixConv3DPfS_S_iiiii,(.L_x_27 - _Z16cudaMatrixConv3DPfS_S_iiiii)
        .other          _Z16cudaMatrixConv3DPfS_S_iiiii,@"STO_CUDA_ENTRY STV_DEFAULT"
_Z16cudaMatrixConv3DPfS_S_iiiii:
.text._Z16cudaMatrixConv3DPfS_S_iiiii:
[----:B------:R-:W-:Y:S01]  /*0000*/  LDC R1, c[0x0][0x37c] ;  /* 0x0000df00ff017b82 */ /* 0x000fe20000000800 */
[----:B------:R-:W0:Y:S01]  /*0010*/  LDCU.64 UR6, c[0x0][0x3a0] ;  /* 0x00007400ff0677ac */ /* 0x000e220008000a00 */
[----:B------:R-:W1:Y:S01]  /*0020*/  S2R R10, SR_TID.X ;  /* 0x00000000000a7919 */ /* 0x000e620000002100 */
[----:B------:R-:W-:Y:S01]  /*0030*/  HFMA2 R6, -RZ, RZ, 0, 0 ;  /* 0x00000000ff067431 */ /* 0x000fe200000001ff */
[----:B------:R-:W2:Y:S01]  /*0040*/  LDCU UR5, c[0x0][0x398] ;  /* 0x00007300ff0577ac */ /* 0x000ea20008000800 */
[----:B------:R-:W3:Y:S01]  /*0050*/  S2R R8, SR_TID.Y ;  /* 0x0000000000087919 */ /* 0x000ee20000002200 */
[----:B------:R-:W4:Y:S01]  /*0060*/  LDCU.64 UR8, c[0x0][0x358] ;  /* 0x00006b00ff0877ac */ /* 0x000f220008000a00 */
[----:B------:R-:W1:Y:S01]  /*0070*/  S2R R7, SR_CTAID.X ;  /* 0x0000000000077919 */ /* 0x000e620000002500 */
[----:B0-----:R-:W-:-:S04]  /*0080*/  MOV R13, UR7 ;  /* 0x00000007000d7c02 */ /* 0x001fc80008000f00 */
[----:B------:R-:W-:Y:S01]  /*0090*/  VIMNMX R0, PT, PT, R13, UR6, PT ;  /* 0x000000060d007c48 */ /* 0x000fe2000bfe0100 */
[----:B--2---:R-:W-:-:S03]  /*00a0*/  UIADD3 UR5, UPT, UPT, UR5, 0x1, -UR6 ;  /* 0x0000000105057890 */ /* 0x004fc6000fffe806 */
[----:B------:R-:W-:-:S13]  /*00b0*/  ISETP.GE.AND P0, PT, R0, 0x1, PT ;  /* 0x000000010000780c */ /* 0x000fda0003f06270 */
[----:B-1-34-:R-:W-:Y:S05]  /*00c0*/  @!P0 BRA `(.L_x_4) ;  /* 0x0000000800808947 */ /* 0x01afea0003800000 */
[C---:B------:R-:W-:Y:S01]  /*00d0*/  LOP3.LUT R4, R13.reuse, 0x7ffffff0, RZ, 0xc0, !PT ;  /* 0x7ffffff00d047812 */ /* 0x040fe200078ec0ff */
[----:B------:R-:W-:Y:S01]  /*00e0*/  UMOV UR4, URZ ;  /* 0x000000ff00047c82 */ /* 0x000fe20008000000 */
[C---:B------:R-:W-:Y:S02]  /*00f0*/  LOP3.LUT R5, R13.reuse, 0xf, RZ, 0xc0, !PT ;  /* 0x0000000f0d057812 */ /* 0x040fe400078ec0ff */
[C---:B------:R-:W-:Y:S02]  /*0100*/  LOP3.LUT R3, R13.reuse, 0x7, RZ, 0xc0, !PT ;  /* 0x000000070d037812 */ /* 0x040fe400078ec0ff */
[----:B------:R-:W-:Y:S02]  /*0110*/  LOP3.LUT R2, R13, 0x3, RZ, 0xc0, !PT ;  /* 0x000000030d027812 */ /* 0x000fe400078ec0ff */
[----:B------:R-:W-:Y:S02]  /*0120*/  MOV R6, RZ ;  /* 0x000000ff00067202 */ /* 0x000fe40000000f00 */
[----:B------:R-:W-:-:S07]  /*0130*/  IADD3 R0, PT, PT, -R4, RZ, RZ ;  /* 0x000000ff04007210 */ /* 0x000fce0007ffe1ff */
.L_x_10:
[----:B------:R-:W0:Y:S01]  /*0140*/  LDC.64 R12, c[0x0][0x3a0] ;  /* 0x0000e800ff0c7b82 */ /* 0x000e220000000a00 */
[----:B------:R-:W1:Y:S01]  /*0150*/  LDCU UR6, c[0x0][0x39c] ;  /* 0x00007380ff0677ac */ /* 0x000e620008000800 */
[----:B------:R-:W-:-:S05]  /*0160*/  IADD3 R11, PT, PT, R10, UR4, RZ ;  /* 0x000000040a0b7c10 */ /* 0x000fca000fffe0ff */
[----:B-1----:R-:W-:Y:S01]  /*0170*/  IMAD R11, R11, UR6, R8 ;  /* 0x000000060b0b7c24 */ /* 0x002fe2000f8e0208 */
[----:B0-----:R-:W-:Y:S01]  /*0180*/  ISETP.GE.U32.AND P1, PT, R13, 0x10, PT ;  /* 0x000000100d00780c */ /* 0x001fe20003f26070 */
[----:B------:R-:W-:Y:S01]  /*0190*/  IMAD R14, R7, R12, UR4 ;  /* 0x00000004070e7e24 */ /* 0x000fe2000f8e020c */
[----:B------:R-:W-:-:S03]  /*01a0*/  UIADD3 UR4, UPT, UPT, UR4, 0x1, URZ ;  /* 0x0000000104047890 */ /* 0x000fc6000fffe0ff */
[----:B------:R-:W-:-:S03]  /*01b0*/  IMAD R9, R14, R13, RZ ;  /* 0x0000000d0e097224 */ /* 0x000fc600078e02ff */
[----:B------:R-:W-:Y:S02]  /*01c0*/  ISETP.NE.AND P0, PT, R12, UR4, PT ;  /* 0x000000040c007c0c */ /* 0x000fe4000bf05270 */
[----:B------:R-:W-:-:S03]  /*01d0*/  MOV R12, RZ ;  /* 0x000000ff000c7202 */ /* 0x000fc60000000f00 */
[----:B------:R-:W-:Y:S08]  /*01e0*/  @!P1 BRA `(.L_x_5) ;  /* 0x0000000000f49947 */ /* 0x000ff00003800000 */
[----:B------:R-:W-:Y:S02]  /*01f0*/  MOV R19, R9 ;  /* 0x0000000900137202 */ /* 0x000fe40000000f00 */
[----:B------:R-:W-:Y:S02]  /*0200*/  MOV R21, R11 ;  /* 0x0000000b00157202 */ /* 0x000fe40000000f00 */
[----:B------:R-:W-:-:S07]  /*0210*/  MOV R12, R0 ;  /* 0x00000000000c7202 */ /* 0x000fce0000000f00 */
.L_x_6:
[----:B------:R-:W0:Y:S08]  /*0220*/  LDC.64 R16, c[0x0][0x380] ;  /* 0x0000e000ff107b82 */ /* 0x000e300000000a00 */
[----:B------:R-:W1:Y:S01]  /*0230*/  LDC.64 R14, c[0x0][0x388] ;  /* 0x0000e200ff0e7b82 */ /* 0x000e620000000a00 */
[----:B0-----:R-:W-:-:S05]  /*0240*/  IMAD.WIDE R16, R21, 0x4, R16 ;  /* 0x0000000415107825 */ /* 0x001fca00078e0210 */
[----:B------:R-:W2:Y:S01]  /*0250*/  LDG.E R25, desc[UR8][R16.64] ;  /* 0x0000000810197981 */ /* 0x000ea2000c1e1900 */
[----:B-1----:R-:W-:-:S03]  /*0260*/  IMAD.WIDE R14, R19, 0x4, R14 ;  /* 0x00000004130e7825 */ /* 0x002fc600078e020e */
[----:B------:R-:W3:Y:S04]  /*0270*/  LDG.E R27, desc[UR8][R16.64+0x4] ;  /* 0x00000408101b7981 */ /* 0x000ee8000c1e1900 */
[----:B------:R-:W2:Y:S04]  /*0280*/  LDG.E R20, desc[UR8][R14.64] ;  /* 0x000000080e147981 */ /* 0x000ea8000c1e1900 */
[----:B------:R-:W3:Y:S04]  /*0290*/  LDG.E R22, desc[UR8][R14.64+0x4] ;  /* 0x000004080e167981 */ /* 0x000ee8000c1e1900 */
[----:B------:R-:W4:Y:S04]  /*02a0*/  LDG.E R18, desc[UR8][R16.64+0x8] ;  /* 0x0000080810127981 */ /* 0x000f28000c1e1900 */
[----:B------:R-:W4:Y:S04]  /*02b0*/  LDG.E R23, desc[UR8][R14.64+0x8] ;  /* 0x000008080e177981 */ /* 0x000f28000c1e1900 */
[----:B------:R-:W5:Y:S04]  /*02c0*/  LDG.E R24, desc[UR8][R16.64+0x3c] ;  /* 0x00003c0810187981 */ /* 0x000f68000c1e1900 */
[----:B------:R-:W5:Y:S01]  /*02d0*/  LDG.E R28, desc[UR8][R14.64+0x3c] ;  /* 0x00003c080e1c7981 */ /* 0x000f62000c1e1900 */
[----:B--2---:R-:W-:-:S03]  /*02e0*/  FFMA R20, R25, R20, R6 ;  /* 0x0000001419147223 */ /* 0x004fc60000000006 */
[----:B------:R-:W2:Y:S04]  /*02f0*/  LDG.E R25, desc[UR8][R16.64+0xc] ;  /* 0x00000c0810197981 */ /* 0x000ea8000c1e1900 */
[----:B------:R-:W2:Y:S01]  /*0300*/  LDG.E R6, desc[UR8][R14.64+0xc] ;  /* 0x00000c080e067981 */ /* 0x000ea2000c1e1900 */
[----:B---3--:R-:W-:-:S03]  /*0310*/  FFMA R29, R27, R22, R20 ;  /* 0x000000161b1d7223 */ /* 0x008fc60000000014 */
[----:B------:R-:W3:Y:S04]  /*0320*/  LDG.E R20, desc[UR8][R16.64+0x10] ;  /* 0x0000100810147981 */ /* 0x000ee8000c1e1900 */
[----:B------:R-:W3:Y:S01]  /*0330*/  LDG.E R27, desc[UR8][R14.64+0x10] ;  /* 0x000010080e1b7981 */ /* 0x000ee2000c1e1900 */
[----:B----4-:R-:W-:-:S03]  /*0340*/  FFMA R22, R18, R23, R29 ;  /* 0x0000001712167223 */ /* 0x010fc6000000001d */
[----:B------:R-:W4:Y:S04]  /*0350*/  LDG.E R18, desc[UR8][R16.64+0x14] ;  /* 0x0000140810127981 */ /* 0x000f28000c1e1900 */
[----:B------:R-:W4:Y:S01]  /*0360*/  LDG.E R23, desc[UR8][R14.64+0x14] ;  /* 0x000014080e177981 */ /* 0x000f22000c1e1900 */
        /* <DEDUP_REMOVED lines=17> */
[----:B------:R-:W4:Y:S04]  /*0480*/  LDG.E R23, desc[UR8][R14.64+0x2c] ;  /* 0x00002c080e177981 */ /* 0x000f28000c1e1900 */
[----:B------:R-:W5:Y:S01]  /*0490*/  LDG.E R18, desc[UR8][R16.64+0x30] ;  /* 0x0000300810127981 */ /* 0x000f62000c1e1900 */
[----:B--2---:R-:W-:-:S03]  /*04a0*/  FFMA R22, R22, R25, R29 ;  /* 0x0000001916167223 */ /* 0x004fc6000000001d */
[----:B------:R-:W5:Y:S04]  /*04b0*/  LDG.E R25, desc[UR8][R14.64+0x30] ;  /* 0x000030080e197981 */ /* 0x000f68000c1e1900 */
[----:B------:R-:W2:Y:S01]  /*04c0*/  LDG.E R29, desc[UR8][R14.64+0x38] ;  /* 0x000038080e1d7981 */ /* 0x000ea2000c1e1900 */
[----:B---3--:R-:W-:-:S03]  /*04d0*/  FFMA R26, R27, R20, R22 ;  /* 0x000000141b1a7223 */ /* 0x008fc60000000016 */
[----:B------:R-:W3:Y:S04]  /*04e0*/  LDG.E R22, desc[UR8][R16.64+0x34] ;  /* 0x0000340810167981 */ /* 0x000ee8000c1e1900 */
[----:B------:R-:W3:Y:S04]  /*04f0*/  LDG.E R27, desc[UR8][R14.64+0x34] ;  /* 0x000034080e1b7981 */ /* 0x000ee8000c1e1900 */
[----:B------:R-:W2:Y:S01]  /*0500*/  LDG.E R20, desc[UR8][R16.64+0x38] ;  /* 0x0000380810147981 */ /* 0x000ea2000c1e1900 */
[----:B------:R-:W-:Y:S01]  /*0510*/  IADD3 R12, PT, PT, R12, 0x10, RZ ;  /* 0x000000100c0c7810 */ /* 0x000fe20007ffe0ff */
[----:B----4-:R-:W-:-:S03]  /*0520*/  FFMA R23, R6, R23, R26 ;  /* 0x0000001706177223 */ /* 0x010fc6000000001a */
[----:B------:R-:W-:Y:S02]  /*0530*/  ISETP.NE.AND P1, PT, R12, RZ, PT ;  /* 0x000000ff0c00720c */ /* 0x000fe40003f25270 */
[----:B------:R-:W-:Y:S02]  /*0540*/  IADD3 R21, PT, PT, R21, 0x10, RZ ;  /* 0x0000001015157810 */ /* 0x000fe40007ffe0ff */
[----:B------:R-:W-:Y:S01]  /*0550*/  IADD3 R19, PT, PT, R19, 0x10, RZ ;  /* 0x0000001013137810 */ /* 0x000fe20007ffe0ff */
[----:B-----5:R-:W-:-:S04]  /*0560*/  FFMA R23, R18, R25, R23 ;  /* 0x0000001912177223 */ /* 0x020fc80000000017 */
[----:B---3--:R-:W-:-:S04]  /*0570*/  FFMA R23, R22, R27, R23 ;  /* 0x0000001b16177223 */ /* 0x008fc80000000017 */
[----:B--2---:R-:W-:-:S04]  /*0580*/  FFMA R23, R20, R29, R23 ;  /* 0x0000001d14177223 */ /* 0x004fc80000000017 */
[----:B------:R-:W-:Y:S01]  /*0590*/  FFMA R6, R24, R28, R23 ;  /* 0x0000001c18067223 */ /* 0x000fe20000000017 */
[----:B------:R-:W-:Y:S06]  /*05a0*/  @P1 BRA `(.L_x_6) ;  /* 0xfffffffc001c1947 */ /* 0x000fec000383ffff */
[----:B------:R-:W-:-:S07]  /*05b0*/  MOV R12, R4 ;  /* 0x00000004000c7202 */ /* 0x000fce0000000f00 */
.L_x_5:
[----:B------:R-:W-:-:S13]  /*05c0*/  ISETP.NE.AND P1, PT, R5, RZ, PT ;  /* 0x000000ff0500720c */ /* 0x000fda0003f25270 */
[----:B------:R-:W-:Y:S05]  /*05d0*/  @!P1 BRA `(.L_x_7) ;  /* 0x0000000400389947 */ /* 0x000fea0003800000 */
[----:B------:R-:W-:Y:S02]  /*05e0*/  IADD3 R14, PT, PT, R5, -0x1, RZ ;  /* 0xffffffff050e7810 */ /* 0x000fe40007ffe0ff */
[----:B------:R-:W-:Y:S02]  /*05f0*/  ISETP.NE.AND P2, PT, R3, RZ, PT ;  /* 0x000000ff0300720c */ /* 0x000fe40003f45270 */
[----:B------:R-:W-:-:S13]  /*0600*/  ISETP.GE.U32.AND P1, PT, R14, 0x7, PT ;  /* 0x000000070e00780c */ /* 0x000fda0003f26070 */
[----:B------:R-:W-:Y:S05]  /*0610*/  @!P1 BRA `(.L_x_8) ;  /* 0x00000000007c9947 */ /* 0x000fea0003800000 */
[----:B------:R-:W0:Y:S01]  /*0620*/  LDC.64 R14, c[0x0][0x380] ;  /* 0x0000e000ff0e7b82 */ /* 0x000e220000000a00 */
[-C--:B------:R-:W-:Y:S02]  /*0630*/  IADD3 R19, PT, PT, R11, R12.reuse, RZ ;  /* 0x0000000c0b137210 */ /* 0x080fe40007ffe0ff */
[----:B------:R-:W-:-:S05]  /*0640*/  IADD3 R21, PT, PT, R9, R12, RZ ;  /* 0x0000000c09157210 */ /* 0x000fca0007ffe0ff */
[----:B------:R-:W1:Y:S01]  /*0650*/  LDC.64 R16, c[0x0][0x388] ;  /* 0x0000e200ff107b82 */ /* 0x000e620000000a00 */
[----:B0-----:R-:W-:-:S05]  /*0660*/  IMAD.WIDE R14, R19, 0x4, R14 ;  /* 0x00000004130e7825 */ /* 0x001fca00078e020e */
[----:B------:R-:W2:Y:S01]  /*0670*/  LDG.E R23, desc[UR8][R14.64+0x4] ;  /* 0x000004080e177981 */ /* 0x000ea2000c1e1900 */
[----:B-1----:R-:W-:-:S03]  /*0680*/  IMAD.WIDE R16, R21, 0x4, R16 ;  /* 0x0000000415107825 */ /* 0x002fc600078e0210 */
[----:B------:R-:W3:Y:S04]  /*0690*/  LDG.E R18, desc[UR8][R14.64+0x8] ;  /* 0x000008080e127981 */ /* 0x000ee8000c1e1900 */
[----:B------:R-:W4:Y:S04]  /*06a0*/  LDG.E R21, desc[UR8][R14.64] ;  /* 0x000000080e157981 */ /* 0x000f28000c1e1900 */
[----:B------:R-:W4:Y:S04]  /*06b0*/  LDG.E R20, desc[UR8][R16.64] ;  /* 0x0000000810147981 */ /* 0x000f28000c1e1900 */
[----:B------:R-:W2:Y:S04]  /*06c0*/  LDG.E R22, desc[UR8][R16.64+0x4] ;  /* 0x0000040810167981 */ /* 0x000ea8000c1e1900 */
[----:B------:R-:W3:Y:S04]  /*06d0*/  LDG.E R19, desc[UR8][R16.64+0x8] ;  /* 0x0000080810137981 */ /* 0x000ee8000c1e1900 */
[----:B------:R-:W5:Y:S04]  /*06e0*/  LDG.E R24, desc[UR8][R16.64+0x10] ;  /* 0x0000100810187981 */ /* 0x000f68000c1e1900 */
[----:B------:R-:W5:Y:S04]  /*06f0*/  LDG.E R29, desc[UR8][R16.64+0x14] ;  /* 0x00001408101d7981 */ /* 0x000f68000c1e1900 */
[----:B------:R-:W5:Y:S04]  /*0700*/  LDG.E R27, desc[UR8][R16.64+0x18] ;  /* 0x00001808101b7981 */ /* 0x000f68000c1e1900 */
[----:B------:R-:W5:Y:S04]  /*0710*/  LDG.E R25, desc[UR8][R14.64+0x1c] ;  /* 0x00001c080e197981 */ /* 0x000f68000c1e1900 */
[----:B------:R-:W5:Y:S01]  /*0720*/  LDG.E R26, desc[UR8][R16.64+0x1c] ;  /* 0x00001c08101a7981 */ /* 0x000f62000c1e1900 */
[----:B----4-:R-:W-:-:S03]  /*0730*/  FFMA R20, R21, R20, R6 ;  /* 0x0000001415147223 */ /* 0x010fc60000000006 */
[----:B------:R-:W4:Y:S04]  /*0740*/  LDG.E R6, desc[UR8][R14.64+0xc] ;  /* 0x00000c080e067981 */ /* 0x000f28000c1e1900 */
[----:B------:R-:W4:Y:S01]  /*0750*/  LDG.E R21, desc[UR8][R16.64+0xc] ;  /* 0x00000c0810157981 */ /* 0x000f22000c1e1900 */
[----:B--2---:R-:W-:-:S03]  /*0760*/  FFMA R28, R23, R22, R20 ;  /* 0x00000016171c7223 */ /* 0x004fc60000000014 */
[----:B------:R-:W5:Y:S04]  /*0770*/  LDG.E R23, desc[UR8][R14.64+0x10] ;  /* 0x000010080e177981 */ /* 0x000f68000c1e1900 */
[----:B------:R-:W2:Y:S04]  /*0780*/  LDG.E R22, desc[UR8][R14.64+0x14] ;  /* 0x000014080e167981 */ /* 0x000ea8000c1e1900 */
[----:B------:R-:W2:Y:S01]  /*0790*/  LDG.E R20, desc[UR8][R14.64+0x18] ;  /* 0x000018080e147981 */ /* 0x000ea2000c1e1900 */
[----:B---3--:R-:W-:Y:S01]  /*07a0*/  FFMA R19, R18, R19, R28 ;  /* 0x0000001312137223 */ /* 0x008fe2000000001c */
[----:B------:R-:W-:-:S03]  /*07b0*/  IADD3 R12, PT, PT, R12, 0x8, RZ ;  /* 0x000000080c0c7810 */ /* 0x000fc60007ffe0ff */
[----:B----4-:R-:W-:-:S04]  /*07c0*/  FFMA R6, R6, R21, R19 ;  /* 0x0000001506067223 */ /* 0x010fc80000000013 */
[----:B-----5:R-:W-:-:S04]  /*07d0*/  FFMA R23, R23, R24, R6 ;  /* 0x0000001817177223 */ /* 0x020fc80000000006 */
[----:B--2---:R-:W-:-:S04]  /*07e0*/  FFMA R23, R22, R29, R23 ;  /* 0x0000001d16177223 */ /* 0x004fc80000000017 */
[----:B------:R-:W-:-:S04]  /*07f0*/  FFMA R20, R20, R27, R23 ;  /* 0x0000001b14147223 */ /* 0x000fc80000000017 */
[----:B------:R-:W-:-:S07]  /*0800*/  FFMA R6, R25, R26, R20 ;  /* 0x0000001a19067223 */ /* 0x000fce0000000014 */
.L_x_8:
        /* <DEDUP_REMOVED lines=13> */
[----:B------:R-:W2:Y:S04]  /*08e0*/  LDG.E R18, desc[UR8][R14.64] ;  /* 0x000000080e127981 */ /* 0x000ea8000c1e1900 */
[----:B------:R-:W4:Y:S04]  /*08f0*/  LDG.E R21, desc[UR8][R16.64+0x4] ;  /* 0x0000040810157981 */ /* 0x000f28000c1e1900 */
[----:B------:R-:W4:Y:S04]  /*0900*/  LDG.E R20, desc[UR8][R14.64+0x4] ;  /* 0x000004080e147981 */ /* 0x000f28000c1e1900 */
[----:B------:R-:W3:Y:S04]  /*0910*/  LDG.E R22, desc[UR8][R14.64+0x8] ;  /* 0x000008080e167981 */ /* 0x000ee8000c1e1900 */
[----:B------:R-:W5:Y:S04]  /*0920*/  LDG.E R25, desc[UR8][R16.64+0xc] ;  /* 0x00000c0810197981 */ /* 0x000f68000c1e1900 */
[----:B------:R-:W5:Y:S01]  /*0930*/  LDG.E R24, desc[UR8][R14.64+0xc] ;  /* 0x00000c080e187981 */ /* 0x000f62000c1e1900 */
[----:B------:R-:W-:Y:S01]  /*0940*/  IADD3 R12, PT, PT, R12, 0x4, RZ ;  /* 0x000000040c0c7810 */ /* 0x000fe20007ffe0ff */
[----:B--2---:R-:W-:-:S04]  /*0950*/  FFMA R18, R19, R18, R6 ;  /* 0x0000001213127223 */ /* 0x004fc80000000006 */
[----:B----4-:R-:W-:-:S04]  /*0960*/  FFMA R18, R21, R20, R18 ;  /* 0x0000001415127223 */ /* 0x010fc80000000012 */
[----:B---3--:R-:W-:-:S04]  /*0970*/  FFMA R18, R23, R22, R18 ;  /* 0x0000001617127223 */ /* 0x008fc80000000012 */
[----:B-----5:R-:W-:-:S07]  /*0980*/  FFMA R6, R25, R24, R18 ;  /* 0x0000001819067223 */ /* 0x020fce0000000012 */
.L_x_9:
[----:B------:R-:W-:Y:S05]  /*0990*/  @!P2 BRA `(.L_x_7) ;  /* 0x000000000048a947 */ /* 0x000fea0003800000 */
[----:B------:R-:W0:Y:S01]  /*09a0*/  LDC.64 R14, c[0x0][0x380] ;  /* 0x0000e000ff0e7b82 */ /* 0x000e220000000a00 */
[-C--:B------:R-:W-:Y:S02]  /*09b0*/  IADD3 R11, PT, PT, R11, R12.reuse, RZ ;  /* 0x0000000c0b0b7210 */ /* 0x080fe40007ffe0ff */
[----:B------:R-:W-:-:S05]  /*09c0*/  IADD3 R9, PT, PT, R9, R12, RZ ;  /* 0x0000000c09097210 */ /* 0x000fca0007ffe0ff */
[----:B------:R-:W1:Y:S01]  /*09d0*/  LDC.64 R16, c[0x0][0x388] ;  /* 0x0000e200ff107b82 */ /* 0x000e620000000a00 */
[----:B0-----:R-:W-:-:S04]  /*09e0*/  IMAD.WIDE R14, R11, 0x4, R14 ;  /* 0x000000040b0e7825 */ /* 0x001fc800078e020e */
[----:B-1----:R-:W-:Y:S02]  /*09f0*/  IMAD.WIDE R16, R9, 0x4, R16 ;  /* 0x0000000409107825 */ /* 0x002fe400078e0210 */
[----:B------:R-:W2:Y:S04]  /*0a00*/  LDG.E R9, desc[UR8][R14.64] ;  /* 0x000000080e097981 */ /* 0x000ea8000c1e1900 */
[----:B------:R-:W2:Y:S01]  /*0a10*/  LDG.E R11, desc[UR8][R16.64] ;  /* 0x00000008100b7981 */ /* 0x000ea2000c1e1900 */
[----:B------:R-:W-:Y:S01]  /*0a20*/  ISETP.NE.AND P1, PT, R2, 0x1, PT ;  /* 0x000000010200780c */ /* 0x000fe20003f25270 */
[----:B--2---:R-:W-:-:S12]  /*0a30*/  FFMA R6, R9, R11, R6 ;  /* 0x0000000b09067223 */ /* 0x004fd80000000006 */
[----:B------:R-:W-:Y:S05]  /*0a40*/  @!P1 BRA `(.L_x_7) ;  /* 0x00000000001c9947 */ /* 0x000fea0003800000 */
[----:B------:R-:W-:Y:S01]  /*0a50*/  ISETP.NE.AND P1, PT, R2, 0x2, PT ;  /* 0x000000020200780c */ /* 0x000fe20003f25270 */
[----:B------:R-:W2:Y:S04]  /*0a60*/  LDG.E R9, desc[UR8][R14.64+0x4] ;  /* 0x000004080e097981 */ /* 0x000ea8000c1e1900 */
[----:B------:R-:W2:Y:S08]  /*0a70*/  LDG.E R11, desc[UR8][R16.64+0x4] ;  /* 0x00000408100b7981 */ /* 0x000eb0000c1e1900 */
[----:B------:R-:W3:Y:S04]  /*0a80*/  @P1 LDG.E R19, desc[UR8][R14.64+0x8] ;  /* 0x000008080e131981 */ /* 0x000ee8000c1e1900 */
[----:B------:R-:W3:Y:S01]  /*0a90*/  @P1 LDG.E R12, desc[UR8][R16.64+0x8] ;  /* 0x00000808100c1981 */ /* 0x000ee2000c1e1900 */
[----:B--2---:R-:W-:-:S04]  /*0aa0*/  FFMA R6, R9, R11, R6 ;  /* 0x0000000b09067223 */ /* 0x004fc80000000006 */
[----:B---3--:R-:W-:-:S07]  /*0ab0*/  @P1 FFMA R6, R19, R12, R6 ;  /* 0x0000000c13061223 */ /* 0x008fce0000000006 */
.L_x_7:
[----:B------:R-:W-:Y:S05]  /*0ac0*/  @P0 BRA `(.L_x_10) ;  /* 0xfffffff4009c0947 */ /* 0x000fea000383ffff */
.L_x_4:
[----:B------:R-:W0:Y:S01]  /*0ad0*/  LDCU UR4, c[0x0][0x39c] ;  /* 0x00007380ff0477ac */ /* 0x000e220008000800 */
[----:B------:R-:W1:Y:S01]  /*0ae0*/  LDC.64 R2, c[0x0][0x390] ;  /* 0x0000e400ff027b82 */ /* 0x000e620000000a00 */
[----:B------:R-:W-:Y:S01]  /*0af0*/  IMAD R10, R7, UR5, R10 ;  /* 0x00000005070a7c24 */ /* 0x000fe2000f8e020a */
[----:B0-----:R-:W-:-:S05]  /*0b00*/  IADD3 R13, PT, PT, -R13, UR4, RZ ;  /* 0x000000040d0d7c10 */ /* 0x001fca000fffe1ff */
[----:B------:R-:W-:-:S05]  /*0b10*/  IMAD R13, R13, R10, R10 ;  /* 0x0000000a0d0d7224 */ /* 0x000fca00078e020a */
[----:B------:R-:W-:-:S05]  /*0b20*/  IADD3 R13, PT, PT, R13, R8, RZ ;  /* 0x000000080d0d7210 */ /* 0x000fca0007ffe0ff */
[----:B-1----:R-:W-:-:S05]  /*0b30*/  IMAD.WIDE R2, R13, 0x4, R2 ;  /* 0x000000040d027825 */ /* 0x002fca00078e0202 */
[----:B------:R-:W-:Y:S01]  /*0b40*/  STG.E desc[UR8][R2.64], R6 ;  /* 0x0000000602007986 */ /* 0x000fe2000c101908 */
[----:B------:R-:W-:Y:S05]  /*0b50*/  EXIT ;  /* 0x000000000000794d */ /* 0x000fea0003800000 */
.L_x_11:
        /* <DEDUP_REMOVED lines=10> */
.L_x_27:


//--------------------- .text._Z16cudaMatrixConv2DPfS_S_iiii --------------------------
	.section	.text._Z16cudaMatrixConv2DPfS_S_iiii,"ax",@progbits
	.align	128
        .global         _Z16cudaMatrixConv2DPfS_S_iiii
        .type           _Z16cudaMatrixConv2DPfS_S_iiii,@function
        .size           _Z16cudaMatrixConv2DPfS_S_iiii,(.L_x_28 - _Z16cudaMatrixConv2DPfS_S_iiii)
        .other          _Z16cudaMatrixConv2DPfS_S_iiii,@"STO_CUDA_ENTRY STV_DEFAULT"
_Z16cudaMatrixConv2DPfS_S_iiii:
.text._Z16cudaMatrixConv2DPfS_S_iiii:
[----:B------:R-:W-:Y:S01]  /*0000*/  LDC R1, c[0x0][0x37c] ;  /* 0x0000df00ff017b82 */ /* 0x000fe20000000800 */
[----:B------:R-:W0:Y:S01]  /*0010*/  S2R R5, SR_TID.Y ;  /* 0x0000000000057919 */ /* 0x000e220000002200 */
[----:B------:R-:W1:Y:S06]  /*0020*/  LDCU UR4, c[0x0][0x3a0] ;  /* 0x00007400ff0477ac */ /* 0x000e6c0008000800 */
[----:B------:R-:W0:Y:S08]  /*0030*/  S2UR UR6, SR_CTAID.Y ;  /* 0x00000000000679c3 */ /* 0x000e300000002600 */
[----:B------:R-:W0:Y:S08]  /*0040*/  LDC R0, c[0x0][0x364] ;  /* 0x0000d900ff007b82 */ /* 0x000e300000000800 */
[----:B------:R-:W2:Y:S01]  /*0050*/  S2UR UR5, SR_CTAID.X ;  /* 0x00000000000579c3 */ /* 0x000ea20000002500 */
[----:B-1----:R-:W-:Y:S01]  /*0060*/  MOV R12, UR4 ;  /* 0x00000004000c7c02 */ /* 0x002fe20008000f00 */
[----:B------:R-:W2:Y:S03]  /*0070*/  LDCU UR4, c[0x0][0x360] ;  /* 0x00006c00ff0477ac */ /* 0x000ea60008000800 */
[----:B------:R-:W-:-:S04]  /*0080*/  LEA.HI R3, R12, R12, RZ, 0x1 ;  /* 0x0000000c0c037211 */ /* 0x000fc800078f08ff */
[----:B------:R-:W-:Y:S01]  /*0090*/  SHF.R.S32.HI R3, RZ, 0x1, R3 ;  /* 0x00000001ff037819 */ /* 0x000fe20000011403 */
[----:B0-----:R-:W-:-:S05]  /*00a0*/  IMAD R0, R0, UR6, R5 ;  /* 0x0000000600007c24 */ /* 0x001fca000f8e0205 */
[----:B------:R-:W-:Y:S01]  /*00b0*/  ISETP.GT.AND P0, PT, R3, R0, PT ;  /* 0x000000000300720c */ /* 0x000fe20003f04270 */
[----:B--2---:R-:W-:-:S12]  /*00c0*/  UIMAD UR5, UR5, UR4, URZ ;  /* 0x00000004050572a4 */ /* 0x004fd8000f8e02ff */
[----:B------:R-:W-:Y:S05]  /*00d0*/  @P0 EXIT ;  /* 0x000000000000094d */ /* 0x000fea0003800000 */
[----:B------:R-:W0:Y:S01]  /*00e0*/  S2R R4, SR_TID.X ;  /* 0x0000000000047919 */ /* 0x000e220000002100 */
[----:B------:R-:W1:Y:S01]  /*00f0*/  LDC R9, c[0x0][0x3a4] ;  /* 0x0000e900ff097b82 */ /* 0x000e620000000800 */
[----:B------:R-:W2:Y:S02]  /*0100*/  LDCU UR8, c[0x0][0x398] ;  /* 0x00007300ff0877ac */ /* 0x000ea40008000800 */
[----:B--2---:R-:W-:Y:S02]  /*0110*/  IADD3 R7, PT, PT, -R3, UR8, RZ ;  /* 0x0000000803077c10 */ /* 0x004fe4000fffe1ff */
[----:B-1----:R-:W-:-:S04]  /*0120*/  LEA.HI R5, R9, R9, RZ, 0x1 ;  /* 0x0000000909057211 */ /* 0x002fc800078f08ff */
[----:B------:R-:W-:Y:S01]  /*0130*/  SHF.R.S32.HI R5, RZ, 0x1, R5 ;  /* 0x00000001ff057819 */ /* 0x000fe20000011405 */
[----:B0-----:R-:W-:-:S05]  /*0140*/  VIADD R2, R4, UR5 ;  /* 0x0000000504027c36 */ /* 0x001fca0008000000 */
[----:B------:R-:W-:-:S04]  /*0150*/  ISETP.GT.AND P0, PT, R5, R2, PT ;  /* 0x000000020500720c */ /* 0x000fc80003f04270 */
[----:B------:R-:W-:-:S13]  /*0160*/  ISETP.GE.OR P0, PT, R0, R7, P0 ;  /* 0x000000070000720c */ /* 0x000fda0000706670 */
[----:B------:R-:W-:Y:S05]  /*0170*/  @P0 EXIT ;  /* 0x000000000000094d */ /* 0x000fea0003800000 */
[----:B------:R-:W0:Y:S02]  /*0180*/  LDCU UR4, c[0x0][0x39c] ;  /* 0x00007380ff0477ac */ /* 0x000e240008000800 */
[----:B0-----:R-:W-:-:S04]  /*0190*/  IADD3 R7, PT, PT, -R5, UR4, RZ ;  /* 0x0000000405077c10 */ /* 0x001fc8000fffe1ff */
[----:B------:R-:W-:-:S13]  /*01a0*/  ISETP.GE.AND P0, PT, R2, R7, PT ;  /* 0x000000070200720c */ /* 0x000fda0003f06270 */
[----:B------:R-:W-:Y:S05]  /*01b0*/  @P0 EXIT ;  /* 0x000000000000094d */ /* 0x000fea0003800000 */
[----:B------:R-:W-:Y:S01]  /*01c0*/  ISETP.GE.AND P0, PT, R9, 0x1, PT ;  /* 0x000000010900780c */ /* 0x000fe20003f06270 */
[----:B------:R-:W0:Y:S01]  /*01d0*/  LDCU.64 UR6, c[0x0][0x358] ;  /* 0x00006b00ff0677ac */ /* 0x000e220008000a00 */
[----:B------:R-:W-:Y:S02]  /*01e0*/  HFMA2 R20, -RZ, RZ, 0, 0 ;  /* 0x00000000ff147431 */ /* 0x000fe400000001ff */
[----:B------:R-:W-:-:S13]  /*01f0*/  ISETP.LT.OR P0, PT, R12, 0x1, !P0 ;  /* 0x000000010c00780c */ /* 0x000fda0004701670 */
[----:B------:R-:W-:Y:S05]  /*0200*/  @P0 BRA `(.L_x_12) ;  /* 0x0000000800d00947 */ /* 0x000fea0003800000 */
[C---:B------:R-:W-:Y:S01]  /*0210*/  LOP3.LUT R7, R9.reuse, 0x7ffffff0, RZ, 0xc0, !PT ;  /* 0x7ffffff009077812 */ /* 0x040fe200078ec0ff */
[----:B------:R-:W-:Y:S01]  /*0220*/  IMAD.MOV.U32 R20, RZ, RZ, RZ ;  /* 0x000000ffff147224 */ /* 0x000fe200078e00ff */
[C---:B------:R-:W-:Y:S01]  /*0230*/  LOP3.LUT R6, R9.reuse, 0xf, RZ, 0xc0, !PT ;  /* 0x0000000f09067812 */ /* 0x040fe200078ec0ff */
[----:B------:R-:W-:Y:S01]  /*0240*/  UMOV UR4, URZ ;  /* 0x000000ff00047c82 */ /* 0x000fe20008000000 */
[C---:B------:R-:W-:Y:S02]  /*0250*/  LOP3.LUT R8, R9.reuse, 0x7, RZ, 0xc0, !PT ;  /* 0x0000000709087812 */ /* 0x040fe400078ec0ff */
[----:B------:R-:W-:Y:S02]  /*0260*/  IADD3 R4, PT, PT, R4, UR5, -R5 ;  /* 0x0000000504047c10 */ /* 0x000fe4000fffe805 */
[----:B------:R-:W-:Y:S02]  /*0270*/  LOP3.LUT R9, R9, 0x3, RZ, 0xc0, !PT ;  /* 0x0000000309097812 */ /* 0x000fe400078ec0ff */
[----:B------:R-:W-:-:S07]  /*0280*/  IADD3 R18, PT, PT, -R7, RZ, RZ ;  /* 0x000000ff07127210 */ /* 0x000fce0007ffe1ff */
.L_x_18:
[----:B------:R-:W1:Y:S01]  /*0290*/  LDC.64 R12, c[0x0][0x3a0] ;  /* 0x0000e800ff0c7b82 */ /* 0x000e620000000a00 */
[----:B------:R-:W2:Y:S01]  /*02a0*/  LDCU UR8, c[0x0][0x398] ;  /* 0x00007300ff0877ac */ /* 0x000ea20008000800 */
[----:B------:R-:W-:Y:S02]  /*02b0*/  IADD3 R17, PT, PT, -R3, UR4, R0 ;  /* 0x0000000403117c10 */ /* 0x000fe4000fffe100 */
[----:B------:R-:W-:Y:S02]  /*02c0*/  MOV R22, RZ ;  /* 0x000000ff00167202 */ /* 0x000fe40000000f00 */
[C---:B-1----:R-:W-:Y:S01]  /*02d0*/  ISETP.GE.U32.AND P1, PT, R13.reuse, 0x10, PT ;  /* 0x000000100d00780c */ /* 0x042fe20003f26070 */
[----:B------:R-:W-:Y:S01]  /*02e0*/  IMAD R19, R13, UR4, RZ ;  /* 0x000000040d137c24 */ /* 0x000fe2000f8e02ff */
[----:B------:R-:W-:Y:S01]  /*02f0*/  UIADD3 UR4, UPT, UPT, UR4, 0x1, URZ ;  /* 0x0000000104047890 */ /* 0x000fe2000fffe0ff */
[----:B------:R-:W-:-:S04]  /*0300*/  IMAD.IADD R13, R2, 0x1, -R5 ;  /* 0x00000001020d7824 */ /* 0x000fc800078e0a05 */
[----:B--2---:R-:W-:Y:S01]  /*0310*/  IMAD R13, R17, UR8, R13 ;  /* 0x00000008110d7c24 */ /* 0x004fe2000f8e020d */
[----:B------:R-:W-:-:S05]  /*0320*/  ISETP.NE.AND P0, PT, R12, UR4, PT ;  /* 0x000000040c007c0c */ /* 0x000fca000bf05270 */
[----:B------:R-:W-:Y:S08]  /*0330*/  @!P1 BRA `(.L_x_13) ;  /* 0x0000000400049947 */ /* 0x000ff00003800000 */
[----:B------:R-:W1:Y:S01]  /*0340*/  LDC.64 R10, c[0x0][0x388] ;  /* 0x0000e200ff0a7b82 */ /* 0x000e620000000a00 */
[----:B------:R-:W-:Y:S02]  /*0350*/  IMAD R17, R17, UR8, R4 ;  /* 0x0000000811117c24 */ /* 0x000fe4000f8e0204 */
[----:B------:R-:W-:Y:S02]  /*0360*/  IMAD.MOV.U32 R16, RZ, RZ, R18 ;  /* 0x000000ffff107224 */ /* 0x000fe400078e0012 */
[----:B-1----:R-:W-:-:S03]  /*0370*/  IMAD.WIDE.U32 R10, R19, 0x4, R10 ;  /* 0x00000004130a7825 */ /* 0x002fc600078e000a */
[----:B------:R-:W-:-:S04]  /*0380*/  IADD3 R22, P1, PT, R10, 0x20, RZ ;  /* 0x000000200a167810 */ /* 0x000fc80007f3e0ff */
[----:B------:R-:W-:-:S09]  /*0390*/  IADD3.X R23, PT, PT, RZ, R11, RZ, P1, !PT ;  /* 0x0000000bff177210 */ /* 0x000fd20000ffe4ff */
.L_x_14:
[----:B------:R-:W1:Y:S01]  /*03a0*/  LDC.64 R14, c[0x0][0x380] ;  /* 0x0000e000ff0e7b82 */ /* 0x000e620000000a00 */
[----:B------:R-:W-:Y:S01]  /*03b0*/  IMAD.MOV.U32 R10, RZ, RZ, R22 ;  /* 0x000000ffff0a7224 */ /* 0x000fe200078e0016 */
[----:B------:R-:W-:-:S05]  /*03c0*/  MOV R11, R23 ;  /* 0x00000017000b7202 */ /* 0x000fca0000000f00 */
[----:B0-----:R-:W2:Y:S04]  /*03d0*/  LDG.E R24, desc[UR6][R10.64+-0x20] ;  /* 0xffffe0060a187981 */ /* 0x001ea8000c1e1900 */
[----:B------:R-:W3:Y:S04]  /*03e0*/  LDG.E R25, desc[UR6][R10.64+-0x1c] ;  /* 0xffffe4060a197981 */ /* 0x000ee8000c1e1900 */
[----:B------:R-:W4:Y:S01]  /*03f0*/  LDG.E R22, desc[UR6][R10.64+-0x18] ;  /* 0xffffe8060a167981 */ /* 0x000f22000c1e1900 */
[----:B-1----:R-:W-:-:S05]  /*0400*/  IMAD.WIDE R14, R17, 0x4, R14 ;  /* 0x00000004110e7825 */ /* 0x002fca00078e020e */
[----:B------:R-:W2:Y:S04]  /*0410*/  LDG.E R23, desc[UR6][R14.64] ;  /* 0x000000060e177981 */ /* 0x000ea8000c1e1900 */
[----:B------:R-:W3:Y:S04]  /*0420*/  LDG.E R26, desc[UR6][R14.64+0x4] ;  /* 0x000004060e1a7981 */ /* 0x000ee8000c1e1900 */
[----:B------:R-:W4:Y:S04]  /*0430*/  LDG.E R21, desc[UR6][R14.64+0x8] ;  /* 0x000008060e157981 */ /* 0x000f28000c1e1900 */
[----:B------:R-:W5:Y:S04]  /*0440*/  LDG.E R27, desc[UR6][R14.64+0x1c] ;  /* 0x00001c060e1b7981 */ /* 0x000f68000c1e1900 */
[----:B------:R-:W5:Y:S01]  /*0450*/  LDG.E R29, desc[UR6][R14.64+0x34] ;  /* 0x000034060e1d7981 */ /* 0x000f62000c1e1900 */
[----:B--2---:R-:W-:-:S03]  /*0460*/  FFMA R23, R23, R24, R20 ;  /* 0x0000001817177223 */ /* 0x004fc60000000014 */
[----:B------:R-:W2:Y:S01]  /*0470*/  LDG.E R24, desc[UR6][R10.64+-0x14] ;  /* 0xffffec060a187981 */ /* 0x000ea2000c1e1900 */
[----:B---3--:R-:W-:-:S03]  /*0480*/  FFMA R26, R26, R25, R23 ;  /* 0x000000191a1a7223 */ /* 0x008fc60000000017 */
[----:B------:R-:W2:Y:S01]  /*0490*/  LDG.E R23, desc[UR6][R14.64+0xc] ;  /* 0x00000c060e177981 */ /* 0x000ea2000c1e1900 */
[----:B----4-:R-:W-:-:S03]  /*04a0*/  FFMA R22, R21, R22, R26 ;  /* 0x0000001615167223 */ /* 0x010fc6000000001a */
[----:B------:R-:W3:Y:S04]  /*04b0*/  LDG.E R26, desc[UR6][R10.64+-0x10] ;  /* 0xfffff0060a1a7981 */ /* 0x000ee8000c1e1900 */
[----:B------:R-:W3:Y:S04]  /*04c0*/  LDG.E R25, desc[UR6][R14.64+0x10] ;  /* 0x000010060e197981 */ /* 0x000ee8000c1e1900 */
[----:B------:R-:W4:Y:S04]  /*04d0*/  LDG.E R21, desc[UR6][R10.64+-0xc] ;  /* 0xfffff4060a157981 */ /* 0x000f28000c1e1900 */
[----:B------:R-:W4:Y:S01]  /*04e0*/  LDG.E R20, desc[UR6][R14.64+0x14] ;  /* 0x000014060e147981 */ /* 0x000f22000c1e1900 */
[----:B--2---:R-:W-:-:S03]  /*04f0*/  FFMA R22, R23, R24, R22 ;  /* 0x0000001817167223 */ /* 0x004fc60000000016 */
[----:B------:R-:W2:Y:S04]  /*0500*/  LDG.E R23, desc[UR6][R10.64+-0x8] ;  /* 0xfffff8060a177981 */ /* 0x000ea8000c1e1900 */
[----:B------:R-:W5:Y:S01]  /*0510*/  LDG.E R24, desc[UR6][R10.64+-0x4] ;  /* 0xfffffc060a187981 */ /* 0x000f62000c1e1900 */
[----:B---3--:R-:W-:-:S03]  /*0520*/  FFMA R25, R25, R26, R22 ;  /* 0x0000001a19197223 */ /* 0x008fc60000000016 */
[----:B------:R-:W2:Y:S04]  /*0530*/  LDG.E R22, desc[UR6][R14.64+0x18] ;  /* 0x000018060e167981 */ /* 0x000ea8000c1e1900 */
[----:B------:R-:W3:Y:S01]  /*0540*/  LDG.E R26, desc[UR6][R10.64+0x14] ;  /* 0x000014060a1a7981 */ /* 0x000ee2000c1e1900 */
[----:B----4-:R-:W-:-:S03]  /*0550*/  FFMA R25, R20, R21, R25 ;  /* 0x0000001514197223 */ /* 0x010fc60000000019 */
[----:B------:R-:W4:Y:S04]  /*0560*/  LDG.E R21, desc[UR6][R10.64] ;  /* 0x000000060a157981 */ /* 0x000f28000c1e1900 */
[----:B------:R-:W4:Y:S01]  /*0570*/  LDG.E R20, desc[UR6][R14.64+0x20] ;  /* 0x000020060e147981 */ /* 0x000f22000c1e1900 */
[----:B--2---:R-:W-:-:S03]  /*0580*/  FFMA R22, R22, R23, R25 ;  /* 0x0000001716167223 */ /* 0x004fc60000000019 */
[----:B------:R-:W2:Y:S01]  /*0590*/  LDG.E R23, desc[UR6][R10.64+0x4] ;  /* 0x000004060a177981 */ /* 0x000ea2000c1e1900 */
[----:B-----5:R-:W-:-:S03]  /*05a0*/  FFMA R27, R27, R24, R22 ;  /* 0x000000181b1b7223 */ /* 0x020fc60000000016 */
[----:B------:R-:W2:Y:S04]  /*05b0*/  LDG.E R22, desc[UR6][R14.64+0x24] ;  /* 0x000024060e167981 */ /* 0x000ea8000c1e1900 */
[----:B------:R-:W5:Y:S04]  /*05c0*/  LDG.E R24, desc[UR6][R10.64+0x8] ;  /* 0x000008060a187981 */ /* 0x000f68000c1e1900 */
[----:B------:R-:W5:Y:S01]  /*05d0*/  LDG.E R25, desc[UR6][R14.64+0x28] ;  /* 0x000028060e197981 */ /* 0x000f62000c1e1900 */
[----:B----4-:R-:W-:-:S03]  /*05e0*/  FFMA R27, R20, R21, R27 ;  /* 0x00000015141b7223 */ /* 0x010fc6000000001b */
[----:B------:R-:W4:Y:S04]  /*05f0*/  LDG.E R20, desc[UR6][R10.64+0xc] ;  /* 0x00000c060a147981 */ /* 0x000f28000c1e1900 */
[----:B------:R-:W4:Y:S01]  /*0600*/  LDG.E R21, desc[UR6][R14.64+0x2c] ;  /* 0x00002c060e157981 */ /* 0x000f22000c1e1900 */
[----:B--2---:R-:W-:-:S03]  /*0610*/  FFMA R22, R22, R23, R27 ;  /* 0x0000001716167223 */ /* 0x004fc6000000001b */
[----:B------:R-:W2:Y:S01]  /*0620*/  LDG.E R23, desc[UR6][R10.64+0x10] ;  /* 0x000010060a177981 */ /* 0x000ea2000c1e1900 */
[----:B-----5:R-:W-:-:S03]  /*0630*/  FFMA R24, R25, R24, R22 ;  /* 0x0000001819187223 */ /* 0x020fc60000000016 */
[----:B------:R-:W2:Y:S04]  /*0640*/  LDG.E R22, desc[UR6][R14.64+0x30] ;  /* 0x000030060e167981 */ /* 0x000ea8000c1e1900 */
[----:B------:R-:W5:Y:S01]  /*0650*/  LDG.E R25, desc[UR6][R10.64+0x1c] ;  /* 0x00001c060a197981 */ /* 0x000f62000c1e1900 */
[----:B----4-:R-:W-:-:S03]  /*0660*/  FFMA R27, R21, R20, R24 ;  /* 0x00000014151b7223 */ /* 0x010fc60000000018 */
[----:B------:R-:W4:Y:S04]  /*0670*/  LDG.E R20, desc[UR6][R10.64+0x18] ;  /* 0x000018060a147981 */ /* 0x000f28000c1e1900 */
[----:B------:R-:W4:Y:S04]  /*0680*/  LDG.E R21, desc[UR6][R14.64+0x38] ;  /* 0x000038060e157981 */ /* 0x000f28000c1e1900 */
[----:B------:R-:W5:Y:S01]  /*0690*/  LDG.E R24, desc[UR6][R14.64+0x3c] ;  /* 0x00003c060e187981 */ /* 0x000f62000c1e1900 */
[----:B------:R-:W-:-:S05]  /*06a0*/  VIADD R16, R16, 0x10 ;  /* 0x0000001010107836 */ /* 0x000fca0000000000 */
[----:B------:R-:W-:Y:S01]  /*06b0*/  ISETP.NE.AND P1, PT, R16, RZ, PT ;  /* 0x000000ff1000720c */ /* 0x000fe20003f25270 */
[----:B------:R-:W-:Y:S02]  /*06c0*/  VIADD R17, R17, 0x10 ;  /* 0x0000001011117836 */ /* 0x000fe40000000000 */
[----:B--2---:R-:W-:-:S04]  /*06d0*/  FFMA R22, R22, R23, R27 ;  /* 0x0000001716167223 */ /* 0x004fc8000000001b */
[----:B---3--:R-:W-:Y:S01]  /*06e0*/  FFMA R26, R29, R26, R22 ;  /* 0x0000001a1d1a7223 */ /* 0x008fe20000000016 */
[----:B------:R-:W-:-:S03]  /*06f0*/  IADD3 R22, P2, PT, R10, 0x40, RZ ;  /* 0x000000400a167810 */ /* 0x000fc60007f5e0ff */
[----:B----4-:R-:W-:Y:S01]  /*0700*/  FFMA R21, R21, R20, R26 ;  /* 0x0000001415157223 */ /* 0x010fe2000000001a */
[----:B------:R-:W-:-:S03]  /*0710*/  IADD3.X R23, PT, PT, RZ, R11, RZ, P2, !PT ;  /* 0x0000000bff177210 */ /* 0x000fc600017fe4ff */
[----:B-----5:R-:W-:Y:S01]  /*0720*/  FFMA R20, R24, R25, R21 ;  /* 0x0000001918147223 */ /* 0x020fe20000000015 */
[----:B------:R-:W-:Y:S06]  /*0730*/  @P1 BRA `(.L_x_14) ;  /* 0xfffffffc00181947 */ /* 0x000fec000383ffff */
[----:B------:R-:W-:-:S07]  /*0740*/  MOV R22, R7 ;  /* 0x0000000700167202 */ /* 0x000fce0000000f00 */
.L_x_13:
[----:B------:R-:W-:-:S13]  /*0750*/  ISETP.NE.AND P1, PT, R6, RZ, PT ;  /* 0x000000ff0600720c */ /* 0x000fda0003f25270 */
[----:B------:R-:W-:Y:S05]  /*0760*/  @!P1 BRA `(.L_x_15) ;  /* 0x0000000400749947 */ /* 0x000fea0003800000 */
[----:B------:R-:W-:Y:S01]  /*0770*/  VIADD R10, R6, 0xffffffff ;  /* 0xffffffff060a7836 */ /* 0x000fe20000000000 */
[----:B------:R-:W-:-:S04]  /*0780*/  ISETP.NE.AND P1, PT, R8, RZ, PT ;  /* 0x000000ff0800720c */ /* 0x000fc80003f25270 */
[----:B------:R-:W-:-:S13]  /*0790*/  ISETP.GE.U32.AND P2, PT, R10, 0x7, PT ;  /* 0x000000070a00780c */ /* 0x000fda0003f46070 */
[----:B------:R-:W-:Y:S05]  /*07a0*/  @!P2 BRA `(.L_x_16) ;  /* 0x000000000090a947 */ /* 0x000fea0003800000 */
[----:B------:R-:W1:Y:S01]  /*07b0*/  LDC.64 R16, c[0x0][0x388] ;  /* 0x0000e200ff107b82 */ /* 0x000e620000000a00 */
[-C--:B------:R-:W-:Y:S01]  /*07c0*/  IADD3 R25, PT, PT, R19, R22.reuse, RZ ;  /* 0x0000001613197210 */ /* 0x080fe20007ffe0ff */
[----:B------:R-:W-:Y:S01]  /*07d0*/  IMAD.IADD R23, R13, 0x1, R22 ;  /* 0x000000010d177824 */ /* 0x000fe200078e0216 */
[----:B------:R-:W-:-:S04]  /*07e0*/  IADD3 R21, P2, PT, R19, R22, RZ ;  /* 0x0000001613157210 */ /* 0x000fc80007f5e0ff */
[----:B------:R-:W-:Y:S01]  /*07f0*/  IADD3.X R24, PT, PT, RZ, RZ, RZ, P2, !PT ;  /* 0x000000ffff187210 */ /* 0x000fe200017fe4ff */
[----:B------:R-:W2:Y:S08]  /*0800*/  LDC.64 R10, c[0x0][0x388] ;  /* 0x0000e200ff0a7b82 */ /* 0x000eb00000000a00 */
[----:B------:R-:W3:Y:S01]  /*0810*/  LDC.64 R14, c[0x0][0x380] ;  /* 0x0000e000ff0e7b82 */ /* 0x000ee20000000a00 */
[----:B-1----:R-:W-:-:S06]  /*0820*/  IMAD.WIDE.U32 R16, R25, 0x4, R16 ;  /* 0x0000000419107825 */ /* 0x002fcc00078e0010 */
[----:B0-----:R-:W4:Y:S01]  /*0830*/  LDG.E R16, desc[UR6][R16.64] ;  /* 0x0000000610107981 */ /* 0x001f22000c1e1900 */
[----:B--2---:R-:W-:-:S04]  /*0840*/  LEA R10, P2, R21, R10, 0x2 ;  /* 0x0000000a150a7211 */ /* 0x004fc800078410ff */
[----:B------:R-:W-:Y:S01]  /*0850*/  LEA.HI.X R11, R21, R11, R24, 0x2, P2 ;  /* 0x0000000b150b7211 */ /* 0x000fe200010f1418 */
[----:B---3--:R-:W-:-:S04]  /*0860*/  IMAD.WIDE R14, R23, 0x4, R14 ;  /* 0x00000004170e7825 */ /* 0x008fc800078e020e */
[----:B------:R-:W2:Y:S04]  /*0870*/  LDG.E R25, desc[UR6][R10.64+0x8] ;  /* 0x000008060a197981 */ /* 0x000ea8000c1e1900 */
[----:B------:R-:W4:Y:S04]  /*0880*/  LDG.E R21, desc[UR6][R14.64] ;  /* 0x000000060e157981 */ /* 0x000f28000c1e1900 */
[----:B------:R-:W3:Y:S04]  /*0890*/  LDG.E R24, desc[UR6][R14.64+0x4] ;  /* 0x000004060e187981 */ /* 0x000ee8000c1e1900 */
[----:B------:R-:W3:Y:S04]  /*08a0*/  LDG.E R23, desc[UR6][R10.64+0x4] ;  /* 0x000004060a177981 */ /* 0x000ee8000c1e1900 */
[----:B------:R-:W2:Y:S04]  /*08b0*/  LDG.E R26, desc[UR6][R14.64+0x8] ;  /* 0x000008060e1a7981 */ /* 0x000ea8000c1e1900 */
[----:B------:R-:W5:Y:S04]  /*08c0*/  LDG.E R27, desc[UR6][R10.64+0x10] ;  /* 0x000010060a1b7981 */ /* 0x000f68000c1e1900 */
[----:B------:R-:W5:Y:S04]  /*08d0*/  LDG.E R17, desc[UR6][R14.64+0x14] ;  /* 0x000014060e117981 */ /* 0x000f68000c1e1900 */
[----:B------:R-:W5:Y:S01]  /*08e0*/  LDG.E R28, desc[UR6][R10.64+0x1c] ;  /* 0x00001c060a1c7981 */ /* 0x000f62000c1e1900 */
[----:B----4-:R-:W-:-:S03]  /*08f0*/  FFMA R21, R21, R16, R20 ;  /* 0x0000001015157223 */ /* 0x010fc60000000014 */
[----:B------:R-:W4:Y:S04]  /*0900*/  LDG.E R20, desc[UR6][R14.64+0xc] ;  /* 0x00000c060e147981 */ /* 0x000f28000c1e1900 */
[----:B------:R-:W5:Y:S01]  /*0910*/  LDG.E R16, desc[UR6][R14.64+0x18] ;  /* 0x000018060e107981 */ /* 0x000f62000c1e1900 */
[----:B---3--:R-:W-:-:S03]  /*0920*/  FFMA R23, R24, R23, R21 ;  /* 0x0000001718177223 */ /* 0x008fc60000000015 */
[----:B------:R-:W4:Y:S04]  /*0930*/  LDG.E R21, desc[UR6][R10.64+0xc] ;  /* 0x00000c060a157981 */ /* 0x000f28000c1e1900 */
[----:B------:R-:W5:Y:S01]  /*0940*/  LDG.E R24, desc[UR6][R14.64+0x10] ;  /* 0x000010060e187981 */ /* 0x000f62000c1e1900 */
[----:B--2---:R-:W-:-:S03]  /*0950*/  FFMA R29, R26, R25, R23 ;  /* 0x000000191a1d7223 */ /* 0x004fc60000000017 */
[----:B------:R-:W2:Y:S04]  /*0960*/  LDG.E R26, desc[UR6][R10.64+0x14] ;  /* 0x000014060a1a7981 */ /* 0x000ea8000c1e1900 */
[----:B------:R-:W3:Y:S04]  /*0970*/  LDG.E R25, desc[UR6][R10.64+0x18] ;  /* 0x000018060a197981 */ /* 0x000ee8000c1e1900 */
[----:B------:R-:W3:Y:S01]  /*0980*/  LDG.E R23, desc[UR6][R14.64+0x1c] ;  /* 0x00001c060e177981 */ /* 0x000ee2000c1e1900 */
[----:B------:R-:W-:Y:S01]  /*0990*/  IADD3 R22, PT, PT, R22, 0x8, RZ ;  /* 0x0000000816167810 */ /* 0x000fe20007ffe0ff */
[----:B----4-:R-:W-:-:S04]  /*09a0*/  FFMA R21, R20, R21, R29 ;  /* 0x0000001514157223 */ /* 0x010fc8000000001d */
[----:B-----5:R-:W-:-:S04]  /*09b0*/  FFMA R24, R24, R27, R21 ;  /* 0x0000001b18187223 */ /* 0x020fc80000000015 */
[----:B--2---:R-:W-:-:S04]  /*09c0*/  FFMA R17, R17, R26, R24 ;  /* 0x0000001a11117223 */ /* 0x004fc80000000018 */
[----:B---3--:R-:W-:-:S04]  /*09d0*/  FFMA R16, R16, R25, R17 ;  /* 0x0000001910107223 */ /* 0x008fc80000000011 */
[----:B------:R-:W-:-:S07]  /*09e0*/  FFMA R20, R23, R28, R16 ;  /* 0x0000001c17147223 */ /* 0x000fce0000000010 */
.L_x_16:
[----:B------:R-:W-:Y:S05]  /*09f0*/  @!P1 BRA `(.L_x_15) ;  /* 0x0000000000d09947 */ /* 0x000fea0003800000 */
[----:B------:R-:W-:Y:S01]  /*0a00*/  VIADD R10, R8, 0xffffffff ;  /* 0xffffffff080a7836 */ /* 0x000fe20000000000 */
[----:B------:R-:W-:-:S04]  /*0a10*/  ISETP.NE.AND P1, PT, R9, RZ, PT ;  /* 0x000000ff0900720c */ /* 0x000fc80003f25270 */
[----:B------:R-:W-:-:S13]  /*0a20*/  ISETP.GE.U32.AND P2, PT, R10, 0x3, PT ;  /* 0x000000030a00780c */ /* 0x000fda0003f46070 */
[----:B------:R-:W-:Y:S05]  /*0a30*/  @!P2 BRA `(.L_x_17) ;  /* 0x000000000060a947 */ /* 0x000fea0003800000 */
[----:B------:R-:W1:Y:S01]  /*0a40*/  LDC.64 R14, c[0x0][0x388] ;  /* 0x0000e200ff0e7b82 */ /* 0x000e620000000a00 */
[CC--:B------:R-:W-:Y:S02]  /*0a50*/  IADD3 R25, PT, PT, R19.reuse, R22.reuse, RZ ;  /* 0x0000001613197210 */ /* 0x0c0fe40007ffe0ff */
[-C--:B------:R-:W-:Y:S02]  /*0a60*/  IADD3 R21, P2, PT, R19, R22.reuse, RZ ;  /* 0x0000001613157210 */ /* 0x080fe40007f5e0ff */
[----:B------:R-:W-:-:S03]  /*0a70*/  IADD3 R23, PT, PT, R13, R22, RZ ;  /* 0x000000160d177210 */ /* 0x000fc60007ffe0ff */
[----:B------:R-:W2:Y:S01]  /*0a80*/  LDC.64 R10, c[0x0][0x388] ;  /* 0x0000e200ff0a7b82 */ /* 0x000ea20000000a00 */
[----:B------:R-:W-:-:S07]  /*0a90*/  IMAD.X R24, RZ, RZ, RZ, P2 ;  /* 0x000000ffff187224 */ /* 0x000fce00010e06ff */
        /* <DEDUP_REMOVED lines=12> */
[----:B------:R-:W5:Y:S01]  /*0b60*/  LDG.E R27, desc[UR6][R10.64+0xc] ;  /* 0x00000c060a1b7981 */ /* 0x000f62000c1e1900 */
[----:B------:R-:W-:Y:S01]  /*0b70*/  IADD3 R22, PT, PT, R22, 0x4, RZ ;  /* 0x0000000416167810 */ /* 0x000fe20007ffe0ff */
[----:B----4-:R-:W-:-:S04]  /*0b80*/  FFMA R21, R21, R14, R20 ;  /* 0x0000000e15157223 */ /* 0x010fc80000000014 */
[----:B---3--:R-:W-:-:S04]  /*0b90*/  FFMA R21, R24, R23, R21 ;  /* 0x0000001718157223 */ /* 0x008fc80000000015 */
[----:B--2---:R-:W-:-:S04]  /*0ba0*/  FFMA R21, R26, R25, R21 ;  /* 0x000000191a157223 */ /* 0x004fc80000000015 */
[----:B-----5:R-:W-:-:S07]  /*0bb0*/  FFMA R20, R28, R27, R21 ;  /* 0x0000001b1c147223 */ /* 0x020fce0000000015 */
.L_x_17:
[----:B------:R-:W-:Y:S05]  /*0bc0*/  @!P1 BRA `(.L_x_15) ;  /* 0x00000000005c9947 */ /* 0x000fea0003800000 */
[----:B------:R-:W1:Y:S01]  /*0bd0*/  LDC.64 R10, c[0x0][0x388] ;  /* 0x0000e200ff0a7b82 */ /* 0x000e620000000a00 */
[----:B------:R-:W-:Y:S01]  /*0be0*/  IADD3 R17, PT, PT, R19, R22, RZ ;  /* 0x0000001613117210 */ /* 0x000fe20007ffe0ff */
[----:B------:R-:W-:-:S06]  /*0bf0*/  IMAD.IADD R13, R13, 0x1, R22 ;  /* 0x000000010d0d7824 */ /* 0x000fcc00078e0216 */
[----:B------:R-:W2:Y:S01]  /*0c00*/  LDC.64 R14, c[0x0][0x380] ;  /* 0x0000e000ff0e7b82 */ /* 0x000ea20000000a00 */
[----:B-1----:R-:W-:-:S06]  /*0c10*/  IMAD.WIDE.U32 R10, R17, 0x4, R10 ;  /* 0x00000004110a7825 */ /* 0x002fcc00078e000a */
[----:B0-----:R-:W3:Y:S01]  /*0c20*/  LDG.E R10, desc[UR6][R10.64] ;  /* 0x000000060a0a7981 */ /* 0x001ee2000c1e1900 */
[----:B--2---:R-:W-:-:S05]  /*0c30*/  IMAD.WIDE R14, R13, 0x4, R14 ;  /* 0x000000040d0e7825 */ /* 0x004fca00078e020e */
[----:B------:R-:W3:Y:S01]  /*0c40*/  LDG.E R13, desc[UR6][R14.64] ;  /* 0x000000060e0d7981 */ /* 0x000ee2000c1e1900 */
[----:B------:R-:W-:Y:S01]  /*0c50*/  ISETP.NE.AND P1, PT, R9, 0x1, PT ;  /* 0x000000010900780c */ /* 0x000fe20003f25270 */
[----:B---3--:R-:W-:-:S12]  /*0c60*/  FFMA R20, R13, R10, R20 ;  /* 0x0000000a0d147223 */ /* 0x008fd80000000014 */
[----:B------:R-:W-:Y:S05]  /*0c70*/  @!P1 BRA `(.L_x_15) ;  /* 0x0000000000309947 */ /* 0x000fea0003800000 */
[----:B------:R-:W0:Y:S01]  /*0c80*/  LDC.64 R10, c[0x0][0x388] ;  /* 0x0000e200ff0a7b82 */ /* 0x000e220000000a00 */
[----:B------:R-:W-:Y:S01]  /*0c90*/  IADD3 R19, P2, PT, R19, R22, RZ ;  /* 0x0000001613137210 */ /* 0x000fe20007f5e0ff */
[----:B------:R-:W2:Y:S01]  /*0ca0*/  LDG.E R13, desc[UR6][R14.64+0x4] ;  /* 0x000004060e0d7981 */ /* 0x000ea2000c1e1900 */
[----:B------:R-:W-:Y:S02]  /*0cb0*/  ISETP.NE.AND P1, PT, R9, 0x2, PT ;  /* 0x000000020900780c */ /* 0x000fe40003f25270 */
[----:B------:R-:W-:-:S11]  /*0cc0*/  IADD3.X R16, PT, PT, RZ, RZ, RZ, P2, !PT ;  /* 0x000000ffff107210 */ /* 0x000fd600017fe4ff */
[----:B------:R-:W3:Y:S01]  /*0cd0*/  @P1 LDG.E R17, desc[UR6][R14.64+0x8] ;  /* 0x000008060e111981 */ /* 0x000ee2000c1e1900 */
[----:B0-----:R-:W-:-:S04]  /*0ce0*/  LEA R10, P2, R19, R10, 0x2 ;  /* 0x0000000a130a7211 */ /* 0x001fc800078410ff */
[----:B------:R-:W-:-:S05]  /*0cf0*/  LEA.HI.X R11, R19, R11, R16, 0x2, P2 ;  /* 0x0000000b130b7211 */ /* 0x000fca00010f1410 */
[----:B------:R-:W2:Y:S04]  /*0d00*/  LDG.E R16, desc[UR6][R10.64+0x4] ;  /* 0x000004060a107981 */ /* 0x000ea8000c1e1900 */
[----:B------:R-:W3:Y:S01]  /*0d10*/  @P1 LDG.E R19, desc[UR6][R10.64+0x8] ;  /* 0x000008060a131981 */ /* 0x000ee2000c1e1900 */
[----:B--2---:R-:W-:-:S04]  /*0d20*/  FFMA R20, R13, R16, R20 ;  /* 0x000000100d147223 */ /* 0x004fc80000000014 */
[----:B---3--:R-:W-:-:S07]  /*0d30*/  @P1 FFMA R20, R17, R19, R20 ;  /* 0x0000001311141223 */ /* 0x008fce0000000014 */
.L_x_15:
[----:B------:R-:W-:Y:S05]  /*0d40*/  @P0 BRA `(.L_x_18) ;  /* 0xfffffff400500947 */ /* 0x000fea000383ffff */
.L_x_12:
[----:B------:R-:W1:Y:S01]  /*0d50*/  LDC.64 R6, c[0x0][0x390] ;  /* 0x0000e400ff067b82 */ /* 0x000e620000000a00 */
[----:B------:R-:W-:Y:S02]  /*0d60*/  IADD3 R0, PT, PT, R0, -R3, RZ ;  /* 0x8000000300007210 */ /* 0x000fe40007ffe0ff */
[----:B------:R-:W-:-:S05]  /*0d70*/  IADD3 R3, PT, PT, -R12, UR8, RZ ;  /* 0x000000080c037c10 */ /* 0x000fca000fffe1ff */
[----:B------:R-:W-:-:S05]  /*0d80*/  IMAD R3, R0, R3, R0 ;  /* 0x0000000300037224 */ /* 0x000fca00078e0200 */
[----:B------:R-:W-:-:S05]  /*0d90*/  IADD3 R3, PT, PT, R3, -R5, R2 ;  /* 0x8000000503037210 */ /* 0x000fca0007ffe002 */
[----:B-1----:R-:W-:-:S05]  /*0da0*/  IMAD.WIDE R2, R3, 0x4, R6 ;  /* 0x0000000403027825 */ /* 0x002fca00078e0206 */
[----:B0-----:R-:W-:Y:S01]  /*0db0*/  STG.E desc[UR6][R2.64], R20 ;  /* 0x0000001402007986 */ /* 0x001fe2000c101906 */
[----:B------:R-:W-:Y:S05]  /*0dc0*/  EXIT ;  /* 0x000000000000794d */ /* 0x000fea0003800000 */
.L_x_19:
        /* <DEDUP_REMOVED lines=11> */
.L_x_28:


//--------------------- .text._Z14cudaMatrixMultPfS_S_i --------------------------
	.section	.text._Z14cudaMatrixMultPfS_S_i,"ax",@progbits
	.align	128
        .global         _Z14cudaMatrixMultPfS_S_i
        .type           _Z14cudaMatrixMultPfS_S_i,@function
        .size           _Z14cudaMatrixMultPfS_S_i,(.L_x_29 - _Z14cudaMatrixMultPfS_S_i)
        .other          _Z14cudaMatrixMultPfS_S_i,@"STO_CUDA_ENTRY STV_DEFAULT"
_Z14cudaMatrixMultPfS_S_i:
.text._Z14cudaMatrixMultPfS_S_i:
[----:B------:R-:W-:Y:S01]  /*0000*/  LDC R1, c[0x0][0x37c] ;  /* 0x0000df00ff017b82 */ /* 0x000fe20000000800 */
[----:B------:R-:W0:Y:S07]  /*0010*/  S2R R0, SR_TID.Y ;  /* 0x0000000000007919 */ /* 0x000e2e0000002200 */
[----:B------:R-:W0:Y:S01]  /*0020*/  S2UR UR4, SR_CTAID.Y ;  /* 0x00000000000479c3 */ /* 0x000e220000002600 */
[----:B------:R-:W1:Y:S01]  /*0030*/  LDCU UR20, c[0x0][0x398] ;  /* 0x00007300ff1477ac */ /* 0x000e620008000800 */
[----:B------:R-:W2:Y:S06]  /*0040*/  S2R R3, SR_TID.X ;  /* 0x0000000000037919 */ /* 0x000eac0000002100 */
[----:B------:R-:W0:Y:S08]  /*0050*/  LDC R13, c[0x0][0x364] ;  /* 0x0000d900ff0d7b82 */ /* 0x000e300000000800 */
[----:B------:R-:W2:Y:S08]  /*0060*/  S2UR UR5, SR_CTAID.X ;  /* 0x00000000000579c3 */ /* 0x000eb00000002500 */
[----:B------:R-:W2:Y:S01]  /*0070*/  LDC R2, c[0x0][0x360] ;  /* 0x0000d800ff027b82 */ /* 0x000ea20000000800 */
[----:B0-----:R-:W-:-:S02]  /*0080*/  IMAD R13, R13, UR4, R0 ;  /* 0x000000040d0d7c24 */ /* 0x001fc4000f8e0200 */
[----:B--2---:R-:W-:-:S05]  /*0090*/  IMAD R0, R2, UR5, R3 ;  /* 0x0000000502007c24 */ /* 0x004fca000f8e0203 */
[----:B------:R-:W-:-:S04]  /*00a0*/  VIMNMX R2, PT, PT, R13, R0, !PT ;  /* 0x000000000d027248 */ /* 0x000fc80007fe0100 */
[----:B-1----:R-:W-:-:S13]  /*00b0*/  ISETP.GE.AND P0, PT, R2, UR20, PT ;  /* 0x0000001402007c0c */ /* 0x002fda000bf06270 */
[----:B------:R-:W-:Y:S05]  /*00c0*/  @P0 EXIT ;  /* 0x000000000000094d */ /* 0x000fea0003800000 */
[----:B------:R-:W-:Y:S01]  /*00d0*/  UISETP.GE.U32.AND UP0, UPT, UR20, 0x8, UPT ;  /* 0x000000081400788c */ /* 0x000fe2000bf06070 */
[----:B------:R-:W-:Y:S02]  /*00e0*/  HFMA2 R12, -RZ, RZ, 0, 0 ;  /* 0x00000000ff0c7431 */ /* 0x000fe400000001ff */
[----:B------:R-:W-:Y:S01]  /*00f0*/  IMAD R13, R13, UR20, RZ ;  /* 0x000000140d0d7c24 */ /* 0x000fe2000f8e02ff */
[----:B------:R-:W-:Y:S01]  /*0100*/  UMOV UR4, URZ ;  /* 0x000000ff00047c82 */ /* 0x000fe20008000000 */
[----:B------:R-:W0:Y:S04]  /*0110*/  LDCU.64 UR18, c[0x0][0x358] ;  /* 0x00006b00ff1277ac */ /* 0x000e280008000a00 */
[----:B------:R-:W-:Y:S05]  /*0120*/  BRA.U !UP0, `(.L_x_20) ;  /* 0x0000000508047547 */ /* 0x000fea000b800000 */
[----:B------:R-:W1:Y:S01]  /*0130*/  LDCU.128 UR24, c[0x0][0x380] ;  /* 0x00007000ff1877ac */ /* 0x000e620008000c00 */
[----:B------:R-:W-:Y:S02]  /*0140*/  MOV R12, RZ ;  /* 0x000000ff000c7202 */ /* 0x000fe40000000f00 */
[----:B------:R-:W-:Y:S01]  /*0150*/  MOV R14, R0 ;  /* 0x00000000000e7202 */ /* 0x000fe20000000f00 */
[----:B------:R-:W-:-:S04]  /*0160*/  ULOP3.LUT UR4, UR20, 0x7ffffff8, URZ, 0xc0, !UPT ;  /* 0x7ffffff814047892 */ /* 0x000fc8000f8ec0ff */
[----:B------:R-:W-:Y:S01]  /*0170*/  UIADD3 UR5, UPT, UPT, -UR4, URZ, URZ ;  /* 0x000000ff04057290 */ /* 0x000fe2000fffe1ff */
[----:B-1----:R-:W-:Y:S01]  /*0180*/  MOV R2, UR24 ;  /* 0x0000001800027c02 */ /* 0x002fe20008000f00 */
[----:B------:R-:W-:Y:S01]  /*0190*/  UIMAD.WIDE UR6, UR20, 0x8, UR26 ;  /* 0x00000008140678a5 */ /* 0x000fe2000f8e021a */
[----:B------:R-:W-:Y:S01]  /*01a0*/  MOV R3, UR25 ;  /* 0x0000001900037c02 */ /* 0x000fe20008000f00 */
[----:B------:R-:W-:Y:S02]  /*01b0*/  UIMAD.WIDE UR8, UR20, 0xc, UR26 ;  /* 0x0000000c140878a5 */ /* 0x000fe4000f8e021a */
[----:B------:R-:W-:Y:S01]  /*01c0*/  UIMAD.WIDE UR10, UR20, 0x10, UR26 ;  /* 0x00000010140a78a5 */ /* 0x000fe2000f8e021a */
[----:B------:R-:W-:Y:S01]  /*01d0*/  IMAD.WIDE.U32 R2, R13, 0x4, R2 ;  /* 0x000000040d027825 */ /* 0x000fe200078e0002 */
[----:B------:R-:W-:Y:S02]  /*01e0*/  UIMAD.WIDE UR12, UR20, 0x14, UR26 ;  /* 0x00000014140c78a5 */ /* 0x000fe4000f8e021a */
[----:B------:R-:W-:Y:S01]  /*01f0*/  UIMAD.WIDE UR14, UR20, 0x18, UR26 ;  /* 0x00000018140e78a5 */ /* 0x000fe2000f8e021a */
[----:B------:R-:W-:Y:S01]  /*0200*/  IADD3 R2, P0, PT, R2, 0x10, RZ ;  /* 0x0000001002027810 */ /* 0x000fe20007f1e0ff */
[----:B------:R-:W-:-:S03]  /*0210*/  UIMAD.WIDE UR16, UR20, 0x1c, UR26 ;  /* 0x0000001c141078a5 */ /* 0x000fc6000f8e021a */
[----:B------:R-:W-:-:S09]  /*0220*/  IADD3.X R3, PT, PT, RZ, R3, RZ, P0, !PT ;  /* 0x00000003ff037210 */ /* 0x000fd200007fe4ff */
.L_x_21:
[----:B------:R-:W-:Y:S01]  /*0230*/  UIMAD.WIDE UR22, UR20, 0x4, UR26 ;  /* 0x00000004141678a5 */ /* 0x000fe2000f8e021a */
[----:B------:R-:W-:Y:S02]  /*0240*/  IMAD.MOV.U32 R23, RZ, RZ, 0x4 ;  /* 0x00000004ff177424 */ /* 0x000fe400078e00ff */
[----:B------:R-:W-:Y:S01]  /*0250*/  HFMA2 R11, -RZ, RZ, 0, 2.384185791015625e-07 ;  /* 0x00000004ff0b7431 */ /* 0x000fe200000001ff */
[----:B------:R-:W-:Y:S01]  /*0260*/  MOV R25, 0x4 ;  /* 0x0000000400197802 */ /* 0x000fe20000000f00 */
[----:B0-----:R-:W2:Y:S01]  /*0270*/  LDG.E R21, desc[UR18][R2.64+-0x10] ;  /* 0xfffff01202157981 */ /* 0x001ea2000c1e1900 */
[C---:B------:R-:W-:Y:S01]  /*0280*/  IMAD.WIDE R22, R14.reuse, R23, UR26 ;  /* 0x0000001a0e167e25 */ /* 0x040fe2000f8e0217 */
[----:B------:R-:W-:Y:S02]  /*0290*/  MOV R8, UR22 ;  /* 0x0000001600087c02 */ /* 0x000fe40008000f00 */
[----:B------:R-:W-:Y:S01]  /*02a0*/  MOV R9, UR23 ;  /* 0x0000001700097c02 */ /* 0x000fe20008000f00 */
[----:B------:R-:W3:Y:S02]  /*02b0*/  LDG.E R19, desc[UR18][R2.64+-0xc] ;  /* 0xfffff41202137981 */ /* 0x000ee4000c1e1900 */
[----:B------:R-:W-:-:S02]  /*02c0*/  IMAD.WIDE R8, R14, 0x4, R8 ;  /* 0x000000040e087825 */ /* 0x000fc400078e0208 */
[----:B------:R-:W2:Y:S01]  /*02d0*/  LDG.E R22, desc[UR18][R22.64] ;  /* 0x0000001216167981 */ /* 0x000ea2000c1e1900 */
[----:B------:R-:W-:Y:S01]  /*02e0*/  MOV R5, 0x4 ;  /* 0x0000000400057802 */ /* 0x000fe20000000f00 */
[C---:B------:R-:W-:Y:S02]  /*02f0*/  IMAD.WIDE R24, R14.reuse, R25, UR6 ;  /* 0x000000060e187e25 */ /* 0x040fe4000f8e0219 */
[----:B------:R0:W3:Y:S02]  /*0300*/  LDG.E R20, desc[UR18][R8.64] ;  /* 0x0000001208147981 */ /* 0x0000e4000c1e1900 */
[----:B------:R-:W-:Y:S02]  /*0310*/  IMAD.WIDE R10, R14, R11, UR8 ;  /* 0x000000080e0a7e25 */ /* 0x000fe4000f8e020b */
[----:B------:R-:W4:Y:S04]  /*0320*/  LDG.E R18, desc[UR18][R24.64] ;  /* 0x0000001218127981 */ /* 0x000f28000c1e1900 */
[----:B------:R-:W4:Y:S01]  /*0330*/  LDG.E R17, desc[UR18][R2.64+-0x8] ;  /* 0xfffff81202117981 */ /* 0x000f22000c1e1900 */
[----:B0-----:R-:W-:-:S02]  /*0340*/  HFMA2 R9, -RZ, RZ, 0, 2.384185791015625e-07 ;  /* 0x00000004ff097431 */ /* 0x001fc400000001ff */
[----:B------:R-:W-:Y:S01]  /*0350*/  IMAD.MOV.U32 R7, RZ, RZ, 0x4 ;  /* 0x00000004ff077424 */ /* 0x000fe200078e00ff */
[----:B------:R0:W5:Y:S01]  /*0360*/  LDG.E R16, desc[UR18][R10.64] ;  /* 0x000000120a107981 */ /* 0x000162000c1e1900 */
[----:B------:R-:W-:-:S03]  /*0370*/  IMAD.WIDE R4, R14, R5, UR10 ;  /* 0x0000000a0e047e25 */ /* 0x000fc6000f8e0205 */
[----:B------:R-:W5:Y:S01]  /*0380*/  LDG.E R15, desc[UR18][R2.64+-0x4] ;  /* 0xfffffc12020f7981 */ /* 0x000f62000c1e1900 */
[C---:B------:R-:W-:Y:S01]  /*0390*/  IMAD.WIDE R6, R14.reuse, R7, UR12 ;  /* 0x0000000c0e067e25 */ /* 0x040fe2000f8e0207 */
[----:B------:R-:W-:Y:S02]  /*03a0*/  MOV R27, 0x4 ;  /* 0x00000004001b7802 */ /* 0x000fe40000000f00 */
[----:B------:R1:W5:Y:S01]  /*03b0*/  LDG.E R4, desc[UR18][R4.64] ;  /* 0x0000001204047981 */ /* 0x000362000c1e1900 */
[----:B------:R-:W-:-:S03]  /*03c0*/  IMAD.WIDE R8, R14, R9, UR14 ;  /* 0x0000000e0e087e25 */ /* 0x000fc6000f8e0209 */
[----:B------:R-:W5:Y:S01]  /*03d0*/  LDG.E R23, desc[UR18][R2.64] ;  /* 0x0000001202177981 */ /* 0x000f62000c1e1900 */
[----:B0-----:R-:W-:-:S03]  /*03e0*/  IMAD.WIDE R10, R14, R27, UR16 ;  /* 0x000000100e0a7e25 */ /* 0x001fc6000f8e021b */
[----:B------:R-:W5:Y:S04]  /*03f0*/  LDG.E R7, desc[UR18][R6.64] ;  /* 0x0000001206077981 */ /* 0x000f68000c1e1900 */
[----:B------:R-:W5:Y:S04]  /*0400*/  LDG.E R24, desc[UR18][R2.64+0x4] ;  /* 0x0000041202187981 */ /* 0x000f68000c1e1900 */
[----:B------:R-:W5:Y:S04]  /*0410*/  LDG.E R8, desc[UR18][R8.64] ;  /* 0x0000001208087981 */ /* 0x000f68000c1e1900 */
[----:B------:R-:W5:Y:S04]  /*0420*/  LDG.E R25, desc[UR18][R2.64+0x8] ;  /* 0x0000081202197981 */ /* 0x000f68000c1e1900 */
[----:B------:R-:W5:Y:S04]  /*0430*/  LDG.E R10, desc[UR18][R10.64] ;  /* 0x000000120a0a7981 */ /* 0x000f68000c1e1900 */
[----:B------:R0:W5:Y:S01]  /*0440*/  LDG.E R27, desc[UR18][R2.64+0xc] ;  /* 0x00000c12021b7981 */ /* 0x000162000c1e1900 */
[----:B------:R-:W-:-:S04]  /*0450*/  UIADD3 UR5, UPT, UPT, UR5, 0x8, URZ ;  /* 0x0000000805057890 */ /* 0x000fc8000fffe0ff */
[----:B------:R-:W-:Y:S01]  /*0460*/  UISETP.NE.AND UP0, UPT, UR5, URZ, UPT ;  /* 0x000000ff0500728c */ /* 0x000fe2000bf05270 */
[----:B-1----:R-:W-:Y:S02]  /*0470*/  MOV R5, UR20 ;  /* 0x0000001400057c02 */ /* 0x002fe40008000f00 */
[----:B0-----:R-:W-:Y:S02]  /*0480*/  IADD3 R2, P0, PT, R2, 0x20, RZ ;  /* 0x0000002002027810 */ /* 0x001fe40007f1e0ff */
[----:B------:R-:W-:Y:S02]  /*0490*/  LEA R14, R5, R14, 0x3 ;  /* 0x0000000e050e7211 */ /* 0x000fe400078e18ff */
[----:B------:R-:W-:Y:S01]  /*04a0*/  IADD3.X R3, PT, PT, RZ, R3, RZ, P0, !PT ;  /* 0x00000003ff037210 */ /* 0x000fe200007fe4ff */
[----:B--2---:R-:W-:-:S04]  /*04b0*/  FFMA R22, R21, R22, R12 ;  /* 0x0000001615167223 */ /* 0x004fc8000000000c */
[----:B---3--:R-:W-:-:S04]  /*04c0*/  FFMA R20, R19, R20, R22 ;  /* 0x0000001413147223 */ /* 0x008fc80000000016 */
[----:B----4-:R-:W-:-:S04]  /*04d0*/  FFMA R18, R17, R18, R20 ;  /* 0x0000001211127223 */ /* 0x010fc80000000014 */
[----:B-----5:R-:W-:-:S04]  /*04e0*/  FFMA R16, R15, R16, R18 ;  /* 0x000000100f107223 */ /* 0x020fc80000000012 */
[----:B------:R-:W-:-:S04]  /*04f0*/  FFMA R23, R23, R4, R16 ;  /* 0x0000000417177223 */ /* 0x000fc80000000010 */
[----:B------:R-:W-:-:S04]  /*0500*/  FFMA R24, R24, R7, R23 ;  /* 0x0000000718187223 */ /* 0x000fc80000000017 */
[----:B------:R-:W-:-:S04]  /*0510*/  FFMA R8, R25, R8, R24 ;  /* 0x0000000819087223 */ /* 0x000fc80000000018 */
[----:B------:R-:W-:Y:S01]  /*0520*/  FFMA R12, R27, R10, R8 ;  /* 0x0000000a1b0c7223 */ /* 0x000fe20000000008 */
[----:B------:R-:W-:Y:S06]  /*0530*/  BRA.U UP0, `(.L_x_21) ;  /* 0xfffffffd003c7547 */ /* 0x000fec000b83ffff */
.L_x_20:
[----:B------:R-:W-:-:S04]  /*0540*/  ULOP3.LUT UR6, UR20, 0x7, URZ, 0xc0, !UPT ;  /* 0x0000000714067892 */ /* 0x000fc8000f8ec0ff */
[----:B------:R-:W-:-:S09]  /*0550*/  UISETP.NE.AND UP0, UPT, UR6, URZ, UPT ;  /* 0x000000ff0600728c */ /* 0x000fd2000bf05270 */
[----:B------:R-:W-:Y:S05]  /*0560*/  BRA.U !UP0, `(.L_x_22) ;  /* 0x0000000508387547 */ /* 0x000fea000b800000 */
[----:B------:R-:W-:Y:S02]  /*0570*/  UISETP.GE.U32.AND UP0, UPT, UR6, 0x4, UPT ;  /* 0x000000040600788c */ /* 0x000fe4000bf06070 */
[----:B------:R-:W-:-:S04]  /*0580*/  ULOP3.LUT UR5, UR20, 0x3, URZ, 0xc0, !UPT ;  /* 0x0000000314057892 */ /* 0x000fc8000f8ec0ff */
[----:B------:R-:W-:-:S03]  /*0590*/  UISETP.NE.AND UP1, UPT, UR5, URZ, UPT ;  /* 0x000000ff0500728c */ /* 0x000fc6000bf25270 */
[----:B------:R-:W-:Y:S08]  /*05a0*/  BRA.U !UP0, `(.L_x_23) ;  /* 0x00000001087c7547 */ /* 0x000ff0000b800000 */
[----:B------:R-:W1:Y:S01]  /*05b0*/  LDC.64 R6, c[0x0][0x388] ;  /* 0x0000e200ff067b82 */ /* 0x000e620000000a00 */
[----:B------:R-:W2:Y:S01]  /*05c0*/  LDCU.64 UR6, c[0x0][0x380] ;  /* 0x00007000ff0677ac */ /* 0x000ea20008000a00 */
[----:B------:R-:W-:Y:S01]  /*05d0*/  IMAD.U32 R9, RZ, RZ, UR4 ;  /* 0x00000004ff097e24 */ /* 0x000fe2000f8e00ff */
[C---:B------:R-:W-:Y:S02]  /*05e0*/  IADD3 R3, PT, PT, R13.reuse, UR4, RZ ;  /* 0x000000040d037c10 */ /* 0x040fe4000fffe0ff */
[----:B------:R-:W-:Y:S01]  /*05f0*/  IADD3 R10, P0, PT, R13, UR4, RZ ;  /* 0x000000040d0a7c10 */ /* 0x000fe2000ff1e0ff */
[----:B------:R-:W-:Y:S01]  /*0600*/  IMAD R9, R9, UR20, R0 ;  /* 0x0000001409097c24 */ /* 0x000fe2000f8e0200 */
[----:B------:R-:W-:Y:S01]  /*0610*/  MOV R11, UR20 ;  /* 0x00000014000b7c02 */ /* 0x000fe20008000f00 */
[----:B------:R-:W3:Y:S01]  /*0620*/  LDC.64 R4, c[0x0][0x380] ;  /* 0x0000e000ff047b82 */ /* 0x000ee20000000a00 */
[----:B------:R-:W-:Y:S01]  /*0630*/  MOV R15, UR20 ;  /* 0x00000014000f7c02 */ /* 0x000fe20008000f00 */
[----:B-1----:R-:W-:Y:S01]  /*0640*/  IMAD.WIDE R6, R9, 0x4, R6 ;  /* 0x0000000409067825 */ /* 0x002fe200078e0206 */
[----:B------:R-:W-:-:S05]  /*0650*/  MOV R9, UR20 ;  /* 0x0000001400097c02 */ /* 0x000fca0008000f00 */
[----:B------:R-:W-:Y:S02]  /*0660*/  IMAD.WIDE R8, R9, 0x4, R6 ;  /* 0x0000000409087825 */ /* 0x000fe400078e0206 */
[----:B0-----:R-:W4:Y:S02]  /*0670*/  LDG.E R6, desc[UR18][R6.64] ;  /* 0x0000001206067981 */ /* 0x001f24000c1e1900 */
[----:B---3--:R-:W-:Y:S01]  /*0680*/  IMAD.WIDE.U32 R4, R3, 0x4, R4 ;  /* 0x0000000403047825 */ /* 0x008fe200078e0004 */
[----:B------:R-:W-:Y:S01]  /*0690*/  IADD3.X R3, PT, PT, RZ, RZ, RZ, P0, !PT ;  /* 0x000000ffff037210 */ /* 0x000fe200007fe4ff */
[----:B------:R-:W3:Y:S01]  /*06a0*/  LDG.E R17, desc[UR18][R8.64] ;  /* 0x0000001208117981 */ /* 0x000ee2000c1e1900 */
[----:B--2---:R-:W-:-:S03]  /*06b0*/  LEA R2, P0, R10, UR6, 0x2 ;  /* 0x000000060a027c11 */ /* 0x004fc6000f8010ff */
[----:B------:R-:W4:Y:S01]  /*06c0*/  LDG.E R5, desc[UR18][R4.64] ;  /* 0x0000001204057981 */ /* 0x000f22000c1e1900 */
[----:B------:R-:W-:Y:S01]  /*06d0*/  LEA.HI.X R3, R10, UR7, R3, 0x2, P0 ;  /* 0x000000070a037c11 */ /* 0x000fe200080f1403 */
[----:B------:R-:W-:-:S04]  /*06e0*/  IMAD.WIDE R10, R11, 0x4, R8 ;  /* 0x000000040b0a7825 */ /* 0x000fc800078e0208 */
[----:B------:R-:W3:Y:S01]  /*06f0*/  LDG.E R16, desc[UR18][R2.64+0x4] ;  /* 0x0000041202107981 */ /* 0x000ee2000c1e1900 */
[----:B------:R-:W-:-:S03]  /*0700*/  IMAD.WIDE R14, R15, 0x4, R10 ;  /* 0x000000040f0e7825 */ /* 0x000fc600078e020a */
[----:B------:R-:W2:Y:S04]  /*0710*/  LDG.E R19, desc[UR18][R10.64] ;  /* 0x000000120a137981 */ /* 0x000ea8000c1e1900 */
[----:B------:R-:W2:Y:S04]  /*0720*/  LDG.E R18, desc[UR18][R2.64+0x8] ;  /* 0x0000081202127981 */ /* 0x000ea8000c1e1900 */
[----:B------:R-:W5:Y:S04]  /*0730*/  LDG.E R20, desc[UR18][R2.64+0xc] ;  /* 0x00000c1202147981 */ /* 0x000f68000c1e1900 */
[----:B------:R-:W5:Y:S01]  /*0740*/  LDG.E R14, desc[UR18][R14.64] ;  /* 0x000000120e0e7981 */ /* 0x000f62000c1e1900 */
[----:B------:R-:W-:Y:S01]  /*0750*/  UIADD3 UR4, UPT, UPT, UR4, 0x4, URZ ;  /* 0x0000000404047890 */ /* 0x000fe2000fffe0ff */
[----:B----4-:R-:W-:-:S04]  /*0760*/  FFMA R5, R5, R6, R12 ;  /* 0x0000000605057223 */ /* 0x010fc8000000000c */
[----:B---3--:R-:W-:-:S04]  /*0770*/  FFMA R5, R16, R17, R5 ;  /* 0x0000001110057223 */ /* 0x008fc80000000005 */
[----:B--2---:R-:W-:-:S04]  /*0780*/  FFMA R5, R18, R19, R5 ;  /* 0x0000001312057223 */ /* 0x004fc80000000005 */
[----:B-----5:R-:W-:-:S07]  /*0790*/  FFMA R12, R20, R14, R5 ;  /* 0x0000000e140c7223 */ /* 0x020fce0000000005 */
.L_x_23:
[----:B------:R-:W-:Y:S05]  /*07a0*/  BRA.U !UP1, `(.L_x_22) ;  /* 0x0000000109a87547 */ /* 0x000fea000b800000 */
[----:B------:R-:W-:Y:S01]  /*07b0*/  UISETP.NE.AND UP0, UPT, UR5, 0x1, UPT ;  /* 0x000000010500788c */ /* 0x000fe2000bf05270 */
[----:B------:R-:W-:Y:S01]  /*07c0*/  MOV R7, UR4 ;  /* 0x0000000400077c02 */ /* 0x000fe20008000f00 */
[----:B------:R-:W-:Y:S02]  /*07d0*/  ULOP3.LUT UR5, UR20, 0x1, URZ, 0xc0, !UPT ;  /* 0x0000000114057892 */ /* 0x000fe4000f8ec0ff */
[----:B------:R-:W-:Y:S02]  /*07e0*/  MOV R15, UR20 ;  /* 0x00000014000f7c02 */ /* 0x000fe40008000f00 */
[----:B------:R-:W-:Y:S01]  /*07f0*/  UISETP.NE.U32.AND UP1, UPT, UR5, 0x1, UPT ;  /* 0x000000010500788c */ /* 0x000fe2000bf25070 */
[----:B------:R-:W-:-:S04]  /*0800*/  PLOP3.LUT P1, PT, PT, PT, UP0, 0x80, 0x8 ;  /* 0x000000000008781c */ /* 0x000fc80003f2f008 */
[----:B------:R-:W1:Y:S01]  /*0810*/  @UP0 LDCU.128 UR8, c[0x0][0x380] ;  /* 0x00007000ff0807ac */ /* 0x000e620008000c00 */
[----:B------:R-:W-:Y:S01]  /*0820*/  PLOP3.LUT P0, PT, PT, PT, UP1, 0x80, 0x8 ;  /* 0x000000000008781c */ /* 0x000fe20003f0f018 */
[----:B------:R-:W2:Y:S04]  /*0830*/  @UP0 LDCU.64 UR6, c[0x0][0x380] ;  /* 0x00007000ff0607ac */ /* 0x000ea80008000a00 */
[----:B------:R-:W3:Y:S03]  /*0840*/  @!UP1 LDCU.128 UR12, c[0x0][0x380] ;  /* 0x00007000ff0c97ac */ /* 0x000ee60008000c00 */
[C---:B------:R-:W-:Y:S02]  /*0850*/  @P1 IADD3 R3, PT, PT, R13.reuse, UR4, RZ ;  /* 0x000000040d031c10 */ /* 0x040fe4000fffe0ff */
[----:B------:R-:W-:Y:S01]  /*0860*/  @P1 IADD3 R6, P2, PT, R13, UR4, RZ ;  /* 0x000000040d061c10 */ /* 0x000fe2000ff5e0ff */
[----:B------:R-:W-:Y:S01]  /*0870*/  @UP0 UIADD3 UR4, UPT, UPT, UR4, 0x2, URZ ;  /* 0x0000000204040890 */ /* 0x000fe2000fffe0ff */
[----:B-1----:R-:W-:Y:S01]  /*0880*/  MOV R11, UR9 ;  /* 0x00000009000b7c02 */ /* 0x002fe20008000f00 */
[----:B------:R-:W-:Y:S01]  /*0890*/  IMAD.U32 R10, RZ, RZ, UR8 ;  /* 0x00000008ff0a7e24 */ /* 0x000fe2000f8e00ff */
[----:B------:R-:W-:-:S02]  /*08a0*/  MOV R4, UR10 ;  /* 0x0000000a00047c02 */ /* 0x000fc40008000f00 */
[----:B------:R-:W-:Y:S01]  /*08b0*/  MOV R5, UR11 ;  /* 0x0000000b00057c02 */ /* 0x000fe20008000f00 */
[----:B------:R-:W-:-:S04]  /*08c0*/  @P1 IMAD.WIDE.U32 R10, R3, 0x4, R10 ;  /* 0x00000004030a1825 */ /* 0x000fc800078e000a */
[----:B------:R-:W-:Y:S01]  /*08d0*/  @P1 IMAD R3, R7, UR20, R0 ;  /* 0x0000001407031c24 */ /* 0x000fe2000f8e0200 */
[----:B------:R-:W-:Y:S01]  /*08e0*/  @P1 IADD3.X R7, PT, PT, RZ, RZ, RZ, P2, !PT ;  /* 0x000000ffff071210 */ /* 0x000fe200017fe4ff */
[----:B------:R-:W-:Y:S01]  /*08f0*/  IMAD.U32 R19, RZ, RZ, UR4 ;  /* 0x00000004ff137e24 */ /* 0x000fe2000f8e00ff */
[C---:B--2---:R-:W-:Y:S01]  /*0900*/  @P1 LEA R2, P2, R6.reuse, UR6, 0x2 ;  /* 0x0000000606021c11 */ /* 0x044fe2000f8410ff */
[----:B------:R-:W-:Y:S01]  /*0910*/  @P1 IMAD.WIDE R4, R3, 0x4, R4 ;  /* 0x0000000403041825 */ /* 0x000fe200078e0204 */
[----:B------:R-:W-:Y:S01]  /*0920*/  @!P0 IADD3 R17, PT, PT, R13, UR4, RZ ;  /* 0x000000040d118c10 */ /* 0x000fe2000fffe0ff */
[----:B0-----:R-:W2:Y:S01]  /*0930*/  @P1 LDG.E R11, desc[UR18][R10.64] ;  /* 0x000000120a0b1981 */ /* 0x001ea2000c1e1900 */
[----:B------:R-:W-:Y:S01]  /*0940*/  @P1 LEA.HI.X R3, R6, UR7, R7, 0x2, P2 ;  /* 0x0000000706031c11 */ /* 0x000fe200090f1407 */
[----:B------:R-:W-:Y:S01]  /*0950*/  @!P0 IMAD R19, R19, UR20, R0 ;  /* 0x0000001413138c24 */ /* 0x000fe2000f8e0200 */
[----:B---3--:R-:W-:Y:S01]  /*0960*/  MOV R6, UR12 ;  /* 0x0000000c00067c02 */ /* 0x008fe20008000f00 */
[----:B------:R-:W-:Y:S01]  /*0970*/  @P1 IMAD.WIDE R14, R15, 0x4, R4 ;  /* 0x000000040f0e1825 */ /* 0x000fe200078e0204 */
[----:B------:R-:W-:Y:S01]  /*0980*/  MOV R7, UR13 ;  /* 0x0000000d00077c02 */ /* 0x000fe20008000f00 */
[----:B------:R-:W2:Y:S01]  /*0990*/  @P1 LDG.E R4, desc[UR18][R4.64] ;  /* 0x0000001204041981 */ /* 0x000ea2000c1e1900 */
[----:B------:R-:W-:-:S02]  /*09a0*/  MOV R8, UR14 ;  /* 0x0000000e00087c02 */ /* 0x000fc40008000f00 */
[----:B------:R-:W-:Y:S01]  /*09b0*/  MOV R9, UR15 ;  /* 0x0000000f00097c02 */ /* 0x000fe20008000f00 */
[----:B------:R-:W-:Y:S01]  /*09c0*/  @!P0 IMAD.WIDE.U32 R6, R17, 0x4, R6 ;  /* 0x0000000411068825 */ /* 0x000fe200078e0006 */
[----:B------:R-:W3:Y:S03]  /*09d0*/  @P1 LDG.E R14, desc[UR18][R14.64] ;  /* 0x000000120e0e1981 */ /* 0x000ee6000c1e1900 */
[----:B------:R-:W-:Y:S01]  /*09e0*/  @!P0 IMAD.WIDE R8, R19, 0x4, R8 ;  /* 0x0000000413088825 */ /* 0x000fe200078e0208 */
[----:B------:R-:W3:Y:S04]  /*09f0*/  @P1 LDG.E R2, desc[UR18][R2.64+0x4] ;  /* 0x0000041202021981 */ /* 0x000ee8000c1e1900 */
[----:B------:R-:W4:Y:S04]  /*0a00*/  @!P0 LDG.E R7, desc[UR18][R6.64] ;  /* 0x0000001206078981 */ /* 0x000f28000c1e1900 */
[----:B------:R-:W4:Y:S01]  /*0a10*/  @!P0 LDG.E R8, desc[UR18][R8.64] ;  /* 0x0000001208088981 */ /* 0x000f22000c1e1900 */
[----:B--2---:R-:W-:-:S04]  /*0a20*/  @P1 FFMA R11, R11, R4, R12 ;  /* 0x000000040b0b1223 */ /* 0x004fc8000000000c */
[----:B---3--:R-:W-:-:S04]  /*0a30*/  @P1 FFMA R12, R2, R14, R11 ;  /* 0x0000000e020c1223 */ /* 0x008fc8000000000b */
[----:B----4-:R-:W-:-:S07]  /*0a40*/  @!P0 FFMA R12, R7, R8, R12 ;  /* 0x00000008070c8223 */ /* 0x010fce000000000c */
.L_x_22:
[----:B------:R-:W1:Y:S01]  /*0a50*/  LDC.64 R2, c[0x0][0x390] ;  /* 0x0000e400ff027b82 */ /* 0x000e620000000a00 */
[----:B------:R-:W-:-:S05]  /*0a60*/  IADD3 R13, PT, PT, R0, R13, RZ ;  /* 0x0000000d000d7210 */ /* 0x000fca0007ffe0ff */
[----:B-1----:R-:W-:-:S05]  /*0a70*/  IMAD.WIDE R2, R13, 0x4, R2 ;  /* 0x000000040d027825 */ /* 0x002fca00078e0202 */
[----:B0-----:R-:W-:Y:S01]  /*0a80*/  STG.E desc[UR18][R2.64], R12 ;  /* 0x0000000c02007986 */ /* 0x001fe2000c101912 */
[----:B------:R-:W-:Y:S05]  /*0a90*/  EXIT ;  /* 0x000000000000794d */ /* 0x000fea0003800000 */
.L_x_24:
        /* <DEDUP_REMOVED lines=14> */
.L_x_29:


//--------------------- .text._Z13cudaMatrixAddPfS_S_ --------------------------
	.section	.text._Z13cudaMatrixAddPfS_S_,"ax",@progbits
	.align	128
        .global         _Z13cudaMatrixAddPfS_S_
        .type           _Z13cudaMatrixAddPfS_S_,@function
        .size           _Z13cudaMatrixAddPfS_S_,(.L_x_30 - _Z13cudaMatrixAddPfS_S_)
        .other          _Z13cudaMatrixAddPfS_S_,@"STO_CUDA_ENTRY STV_DEFAULT"
_Z13cudaMatrixAddPfS_S_:
.text._Z13cudaMatrixAddPfS_S_:
[----:B------:R-:W-:Y:S01]  /*0000*/  LDC R1, c[0x0][0x37c] ;  /* 0x0000df00ff017b82 */ /* 0x000fe20000000800 */
[----:B------:R-:W0:Y:S07]  /*0010*/  S2R R9, SR_CTAID.X ;  /* 0x0000000000097919 */ /* 0x000e2e0000002500 */
[----:B------:R-:W0:Y:S01]  /*0020*/  LDC.64 R2, c[0x0][0x380] ;  /* 0x0000e000ff027b82 */ /* 0x000e220000000a00 */
[----:B------:R-:W1:Y:S07]  /*0030*/  LDCU.64 UR4, c[0x0][0x358] ;  /* 0x00006b00ff0477ac */ /* 0x000e6e0008000a00 */
[----:B------:R-:W2:Y:S08]  /*0040*/  LDC.64 R4, c[0x0][0x388] ;  /* 0x0000e200ff047b82 */ /* 0x000eb00000000a00 */
[----:B------:R-:W3:Y:S01]  /*0050*/  LDC.64 R6, c[0x0][0x390] ;  /* 0x0000e400ff067b82 */ /* 0x000ee20000000a00 */
[----:B0-----:R-:W-:-:S04]  /*0060*/  IMAD.WIDE.U32 R2, R9, 0x4, R2 ;  /* 0x0000000409027825 */ /* 0x001fc800078e0002 */
[C---:B--2---:R-:W-:Y:S02]  /*0070*/  IMAD.WIDE.U32 R4, R9.reuse, 0x4, R4 ;  /* 0x0000000409047825 */ /* 0x044fe400078e0004 */
[----:B-1----:R-:W2:Y:S04]  /*0080*/  LDG.E R2, desc[UR4][R2.64] ;  /* 0x0000000402027981 */ /* 0x002ea8000c1e1900 */
[----:B------:R-:W2:Y:S01]  /*0090*/  LDG.E R5, desc[UR4][R4.64] ;  /* 0x0000000404057981 */ /* 0x000ea2000c1e1900 */
[----:B---3--:R-:W-:-:S04]  /*00a0*/  IMAD.WIDE.U32 R6, R9, 0x4, R6 ;  /* 0x0000000409067825 */ /* 0x008fc800078e0006 */
[----:B--2---:R-:W-:-:S05]  /*00b0*/  FADD R9, R2, R5 ;  /* 0x0000000502097221 */ /* 0x004fca0000000000 */
[----:B------:R-:W-:Y:S01]  /*00c0*/  STG.E desc[UR4][R6.64], R9 ;  /* 0x0000000906007986 */ /* 0x000fe2000c101904 */
[----:B------:R-:W-:Y:S05]  /*00d0*/  EXIT ;  /* 0x000000000000794d */ /* 0x000fea0003800000 */
.L_x_25:
        /* <DEDUP_REMOVED lines=10> */
.L_x_30:


//--------------------- .nv.shared.reserved.0     --------------------------
	.section	.nv.shared.reserved.0,"aw",@nobits
	.weak		__nv_reservedSMEM_offset_0_alias
	.size		__nv_reservedSMEM_offset_0_alias, 0, 64
	.other		__nv_reservedSMEM_offset_0_alias,@"STO_CUDA_RESERVED_SHARED STV_DEFAULT"
__nv_reservedSMEM_offset_0_alias:
	.zero		0
	.zero		64


//--------------------- .nv.constant0._Z23cudaMatrixSubSampling3DPfS_iii --------------------------
	.section	.nv.constant0._Z23cudaMatrixSubSampling3DPfS_iii,"a",@progbits
	.sectionflags	@""
	.align	4
.nv.constant0._Z23cudaMatrixSubSampling3DPfS_iii:
	.zero		924


//--------------------- .nv.constant0._Z16cudaMatrixConv3DPfS_S_iiiii --------------------------
	.section	.nv.constant0._Z16cudaMatrixConv3DPfS_S_iiiii,"a",@progbits
	.sectionflags	@""
	.align	4
.nv.constant0._Z16cudaMatrixConv3DPfS_S_iiiii:
	.zero		940


//--------------------- .nv.constant0._Z16cudaMatrixConv2DPfS_S_iiii --------------------------
	.section	.nv.constant0._Z16cudaMatrixConv2DPfS_S_iiii,"a",@progbits
	.sectionflags	@""
	.align	4
.nv.constant0._Z16cudaMatrixConv2DPfS_S_iiii:
	.zero		936


//--------------------- .nv.constant0._Z14cudaMatrixMultPfS_S_i --------------------------
	.section	.nv.constant0._Z14cudaMatrixMultPfS_S_i,"a",@progbits
	.sectionflags	@""
	.align	4
.nv.constant0._Z14cudaMatrixMultPfS_S_i:
	.zero		924


//--------------------- .nv.constant0._Z13cudaMatrixAddPfS_S_ --------------------------
	.section	.nv.constant0._Z13cudaMatrixAddPfS_S_,"a",@progbits
	.sectionflags	@""
	.align	4
.nv.constant0._Z13cudaMatrixAddPfS_S_:
	.zero		920


//--------------------- SYMBOLS --------------------------

	.type		.nv.reservedSmem.offset0,@object
	.size		.nv.reservedSmem.offset0,0x4
